//
// Generated by NVIDIA NVVM Compiler
//
// Compiler Build ID: CL-36424714
// Cuda compilation tools, release 13.0, V13.0.88
// Based on NVVM 20.0.0
//

.version 9.0
.target sm_100
.address_size 64

	// .globl	_Z6mm32wvP6float4S0_S0_iii
// _ZZ6mm32wvP6float4S0_S0_iiiE8A_shared has been demoted
// _ZZ6mm32wvP6float4S0_S0_iiiE8B_shared has been demoted

.visible .entry _Z6mm32wvP6float4S0_S0_iii(
	.param .u64 .ptr .align 1 _Z6mm32wvP6float4S0_S0_iii_param_0,
	.param .u64 .ptr .align 1 _Z6mm32wvP6float4S0_S0_iii_param_1,
	.param .u64 .ptr .align 1 _Z6mm32wvP6float4S0_S0_iii_param_2,
	.param .u32 _Z6mm32wvP6float4S0_S0_iii_param_3,
	.param .u32 _Z6mm32wvP6float4S0_S0_iii_param_4,
	.param .u32 _Z6mm32wvP6float4S0_S0_iii_param_5
)
{
	.reg .pred 	%p<19>;
	.reg .b32 	%r<125>;
	.reg .b32 	%f<765>;
	.reg .b64 	%rd<33>;
	// demoted variable
	.shared .align 16 .b8 _ZZ6mm32wvP6float4S0_S0_iiiE8A_shared[8192];
	// demoted variable
	.shared .align 16 .b8 _ZZ6mm32wvP6float4S0_S0_iiiE8B_shared[8192];
	ld.param.u32 	%r25, [_Z6mm32wvP6float4S0_S0_iii_param_3];
	ld.param.u32 	%r24, [_Z6mm32wvP6float4S0_S0_iii_param_5];
	mov.u32 	%r26, %ctaid.x;
	shl.b32 	%r27, %r26, 7;
	setp.ge.u32 	%p1, %r27, %r24;
	mov.u32 	%r28, %ctaid.y;
	shl.b32 	%r30, %r28, 7;
	setp.ge.u32 	%p2, %r30, %r25;
	or.pred  	%p3, %p1, %p2;
	@%p3 bra 	$L__BB0_15;
	ld.param.u32 	%r118, [_Z6mm32wvP6float4S0_S0_iii_param_4];
	shr.s32 	%r31, %r118, 31;
	shr.u32 	%r32, %r31, 30;
	add.s32 	%r33, %r118, %r32;
	shr.s32 	%r1, %r33, 2;
	shr.s32 	%r34, %r24, 31;
	shr.u32 	%r35, %r34, 30;
	add.s32 	%r36, %r24, %r35;
	shr.s32 	%r2, %r36, 2;
	setp.lt.s32 	%p4, %r118, 1;
	mov.f32 	%f557, 0f00000000;
	mov.f32 	%f558, %f557;
	mov.f32 	%f559, %f557;
	mov.f32 	%f560, %f557;
	mov.f32 	%f561, %f557;
	mov.f32 	%f562, %f557;
	mov.f32 	%f563, %f557;
	mov.f32 	%f564, %f557;
	mov.f32 	%f565, %f557;
	mov.f32 	%f566, %f557;
	mov.f32 	%f567, %f557;
	mov.f32 	%f568, %f557;
	mov.f32 	%f569, %f557;
	mov.f32 	%f570, %f557;
	mov.f32 	%f571, %f557;
	mov.f32 	%f572, %f557;
	mov.f32 	%f573, %f557;
	mov.f32 	%f574, %f557;
	mov.f32 	%f575, %f557;
	mov.f32 	%f576, %f557;
	mov.f32 	%f577, %f557;
	mov.f32 	%f578, %f557;
	mov.f32 	%f579, %f557;
	mov.f32 	%f580, %f557;
	mov.f32 	%f581, %f557;
	mov.f32 	%f582, %f557;
	mov.f32 	%f583, %f557;
	mov.f32 	%f584, %f557;
	mov.f32 	%f585, %f557;
	mov.f32 	%f586, %f557;
	mov.f32 	%f587, %f557;
	mov.f32 	%f588, %f557;
	mov.f32 	%f589, %f557;
	mov.f32 	%f590, %f557;
	mov.f32 	%f591, %f557;
	mov.f32 	%f592, %f557;
	mov.f32 	%f593, %f557;
	mov.f32 	%f594, %f557;
	mov.f32 	%f595, %f557;
	mov.f32 	%f596, %f557;
	mov.f32 	%f597, %f557;
	mov.f32 	%f598, %f557;
	mov.f32 	%f599, %f557;
	mov.f32 	%f600, %f557;
	mov.f32 	%f601, %f557;
	mov.f32 	%f602, %f557;
	mov.f32 	%f603, %f557;
	mov.f32 	%f604, %f557;
	mov.f32 	%f605, %f557;
	mov.f32 	%f606, %f557;
	mov.f32 	%f607, %f557;
	mov.f32 	%f608, %f557;
	mov.f32 	%f609, %f557;
	mov.f32 	%f610, %f557;
	mov.f32 	%f611, %f557;
	mov.f32 	%f612, %f557;
	mov.f32 	%f613, %f557;
	mov.f32 	%f614, %f557;
	mov.f32 	%f615, %f557;
	mov.f32 	%f616, %f557;
	mov.f32 	%f617, %f557;
	mov.f32 	%f618, %f557;
	mov.f32 	%f619, %f557;
	mov.f32 	%f620, %f557;
	@%p4 bra 	$L__BB0_14;
	mov.b32 	%r122, 0;
	mov.f32 	%f557, 0f00000000;
	mov.u32 	%r38, %ntid.x;
$L__BB0_3:
	ld.param.u64 	%rd30, [_Z6mm32wvP6float4S0_S0_iii_param_0];
	cvta.to.global.u64 	%rd1, %rd30;
	mov.u32 	%r39, %tid.y;
	mov.u32 	%r40, %tid.x;
	mad.lo.s32 	%r41, %r38, %r39, %r40;
	shr.u32 	%r42, %r41, 2;
	mov.u32 	%r43, %ctaid.y;
	shl.b32 	%r44, %r43, 7;
	add.s32 	%r4, %r42, %r44;
	setp.lt.s32 	%p5, %r4, %r25;
	shr.u32 	%r45, %r122, 2;
	and.b32  	%r5, %r41, 3;
	add.s32 	%r46, %r45, %r5;
	setp.lt.s32 	%p6, %r46, %r1;
	and.pred  	%p7, %p5, %p6;
	mov.f32 	%f685, 0f00000000;
	mov.f32 	%f686, %f685;
	mov.f32 	%f687, %f685;
	mov.f32 	%f688, %f685;
	@%p7 bra 	$L__BB0_4;
	bra.uni 	$L__BB0_5;
$L__BB0_4:
	mad.lo.s32 	%r48, %r4, %r1, %r46;
	mul.wide.u32 	%rd6, %r48, 16;
	add.s64 	%rd7, %rd1, %rd6;
	ld.global.v4.f32 	{%f685, %f686, %f687, %f688}, [%rd7];
$L__BB0_5:
	setp.ge.s32 	%p8, %r46, %r1;
	add.s32 	%r7, %r4, 64;
	setp.ge.s32 	%p9, %r7, %r25;
	mov.u32 	%r50, %ntid.x;
	mad.lo.s32 	%r53, %r50, %r39, %r40;
	shl.b32 	%r54, %r53, 4;
	and.b32  	%r55, %r54, 48;
	mov.u32 	%r56, _ZZ6mm32wvP6float4S0_S0_iiiE8A_shared;
	add.s32 	%r57, %r56, %r55;
	and.b32  	%r58, %r54, -64;
	add.s32 	%r8, %r57, %r58;
	st.shared.v4.f32 	[%r8], {%f685, %f686, %f687, %f688};
	mov.f32 	%f689, 0f00000000;
	or.pred  	%p10, %p9, %p8;
	mov.f32 	%f690, %f689;
	mov.f32 	%f691, %f689;
	mov.f32 	%f692, %f689;
	@%p10 bra 	$L__BB0_7;
	mad.lo.s32 	%r59, %r7, %r1, %r46;
	mul.wide.u32 	%rd8, %r59, 16;
	add.s64 	%rd9, %rd1, %rd8;
	ld.global.v4.f32 	{%f689, %f690, %f691, %f692}, [%rd9];
$L__BB0_7:
	ld.param.u32 	%r119, [_Z6mm32wvP6float4S0_S0_iii_param_4];
	ld.param.u64 	%rd31, [_Z6mm32wvP6float4S0_S0_iii_param_1];
	cvta.to.global.u64 	%rd2, %rd31;
	mov.u32 	%r9, %ctaid.x;
	shl.b32 	%r60, %r9, 5;
	and.b32  	%r10, %r53, 15;
	or.b32  	%r65, %r10, %r60;
	setp.ge.s32 	%p11, %r65, %r2;
	st.shared.v4.f32 	[%r8+4096], {%f689, %f690, %f691, %f692};
	shr.u32 	%r12, %r53, 4;
	add.s32 	%r13, %r122, %r12;
	setp.ge.s32 	%p12, %r13, %r119;
	mul.lo.s32 	%r14, %r13, %r2;
	mov.f32 	%f693, 0f00000000;
	or.pred  	%p13, %p12, %p11;
	mov.f32 	%f694, %f693;
	mov.f32 	%f695, %f693;
	mov.f32 	%f696, %f693;
	@%p13 bra 	$L__BB0_9;
	add.s32 	%r67, %r65, %r14;
	mul.wide.s32 	%rd10, %r67, 16;
	add.s64 	%rd11, %rd2, %rd10;
	ld.global.v4.f32 	{%f696, %f695, %f694, %f693}, [%rd11];
$L__BB0_9:
	ld.param.u32 	%r120, [_Z6mm32wvP6float4S0_S0_iii_param_4];
	setp.ge.s32 	%p14, %r13, %r120;
	add.s32 	%r68, %r65, 16;
	setp.ge.s32 	%p15, %r68, %r2;
	shl.b32 	%r70, %r12, 9;
	mov.u32 	%r71, _ZZ6mm32wvP6float4S0_S0_iiiE8B_shared;
	add.s32 	%r72, %r71, %r70;
	shl.b32 	%r73, %r10, 4;
	add.s32 	%r15, %r72, %r73;
	st.shared.v4.f32 	[%r15], {%f696, %f695, %f694, %f693};
	mov.f32 	%f697, 0f00000000;
	or.pred  	%p16, %p14, %p15;
	mov.f32 	%f698, %f697;
	mov.f32 	%f699, %f697;
	mov.f32 	%f700, %f697;
	@%p16 bra 	$L__BB0_11;
	cvt.s64.s32 	%rd12, %r14;
	cvt.s64.s32 	%rd13, %r60;
	cvt.u64.u32 	%rd14, %r10;
	or.b64  	%rd15, %rd14, %rd13;
	add.s64 	%rd16, %rd15, %rd12;
	shl.b64 	%rd17, %rd16, 4;
	add.s64 	%rd18, %rd2, %rd17;
	ld.global.v4.f32 	{%f700, %f699, %f698, %f697}, [%rd18+256];
$L__BB0_11:
	shl.b32 	%r80, %r53, 2;
	and.b32  	%r81, %r80, 384;
	shl.b32 	%r82, %r5, 5;
	or.b32  	%r83, %r81, %r82;
	add.s32 	%r85, %r83, %r71;
	add.s32 	%r123, %r85, 1024;
	st.shared.v4.f32 	[%r15+256], {%f700, %f699, %f698, %f697};
	bar.sync 	0;
	mov.b32 	%r124, 256;
$L__BB0_12:
	mov.u32 	%r86, %ntid.x;
	mov.u32 	%r87, %tid.y;
	mov.u32 	%r88, %tid.x;
	mad.lo.s32 	%r89, %r86, %r87, %r88;
	shl.b32 	%r90, %r89, 5;
	and.b32  	%r91, %r90, -4096;
	shl.b32 	%r92, %r89, 7;
	and.b32  	%r93, %r92, 3584;
	or.b32  	%r94, %r91, %r93;
	mov.u32 	%r95, _ZZ6mm32wvP6float4S0_S0_iiiE8A_shared;
	add.s32 	%r96, %r95, %r94;
	add.s32 	%r97, %r96, %r124;
	ld.shared.v4.f32 	{%f301, %f302, %f303, %f304}, [%r97+-256];
	ld.shared.v4.f32 	{%f305, %f306, %f307, %f308}, [%r97+-192];
	ld.shared.v4.f32 	{%f309, %f310, %f311, %f312}, [%r97+-128];
	ld.shared.v4.f32 	{%f313, %f314, %f315, %f316}, [%r97+-64];
	ld.shared.v4.f32 	{%f317, %f318, %f319, %f320}, [%r97];
	ld.shared.v4.f32 	{%f321, %f322, %f323, %f324}, [%r97+64];
	ld.shared.v4.f32 	{%f325, %f326, %f327, %f328}, [%r97+128];
	ld.shared.v4.f32 	{%f329, %f330, %f331, %f332}, [%r97+192];
	ld.shared.v4.f32 	{%f333, %f334, %f335, %f336}, [%r123+-1024];
	ld.shared.v4.f32 	{%f337, %f338, %f339, %f340}, [%r123+-512];
	ld.shared.v4.f32 	{%f341, %f342, %f343, %f344}, [%r123];
	ld.shared.v4.f32 	{%f345, %f346, %f347, %f348}, [%r123+512];
	ld.shared.v4.f32 	{%f349, %f350, %f351, %f352}, [%r123+-1008];
	ld.shared.v4.f32 	{%f353, %f354, %f355, %f356}, [%r123+-496];
	ld.shared.v4.f32 	{%f357, %f358, %f359, %f360}, [%r123+16];
	ld.shared.v4.f32 	{%f361, %f362, %f363, %f364}, [%r123+528];
	fma.rn.f32 	%f365, %f301, %f333, %f620;
	fma.rn.f32 	%f366, %f301, %f334, %f619;
	fma.rn.f32 	%f367, %f301, %f335, %f618;
	fma.rn.f32 	%f368, %f301, %f336, %f617;
	fma.rn.f32 	%f369, %f302, %f337, %f365;
	fma.rn.f32 	%f370, %f302, %f338, %f366;
	fma.rn.f32 	%f371, %f302, %f339, %f367;
	fma.rn.f32 	%f372, %f302, %f340, %f368;
	fma.rn.f32 	%f373, %f303, %f341, %f369;
	fma.rn.f32 	%f374, %f303, %f342, %f370;
	fma.rn.f32 	%f375, %f303, %f343, %f371;
	fma.rn.f32 	%f376, %f303, %f344, %f372;
	fma.rn.f32 	%f620, %f304, %f345, %f373;
	fma.rn.f32 	%f619, %f304, %f346, %f374;
	fma.rn.f32 	%f618, %f304, %f347, %f375;
	fma.rn.f32 	%f617, %f304, %f348, %f376;
	fma.rn.f32 	%f377, %f301, %f349, %f616;
	fma.rn.f32 	%f378, %f301, %f350, %f615;
	fma.rn.f32 	%f379, %f301, %f351, %f614;
	fma.rn.f32 	%f380, %f301, %f352, %f613;
	fma.rn.f32 	%f381, %f302, %f353, %f377;
	fma.rn.f32 	%f382, %f302, %f354, %f378;
	fma.rn.f32 	%f383, %f302, %f355, %f379;
	fma.rn.f32 	%f384, %f302, %f356, %f380;
	fma.rn.f32 	%f385, %f303, %f357, %f381;
	fma.rn.f32 	%f386, %f303, %f358, %f382;
	fma.rn.f32 	%f387, %f303, %f359, %f383;
	fma.rn.f32 	%f388, %f303, %f360, %f384;
	fma.rn.f32 	%f616, %f304, %f361, %f385;
	fma.rn.f32 	%f615, %f304, %f362, %f386;
	fma.rn.f32 	%f614, %f304, %f363, %f387;
	fma.rn.f32 	%f613, %f304, %f364, %f388;
	fma.rn.f32 	%f389, %f305, %f333, %f612;
	fma.rn.f32 	%f390, %f305, %f334, %f611;
	fma.rn.f32 	%f391, %f305, %f335, %f610;
	fma.rn.f32 	%f392, %f305, %f336, %f609;
	fma.rn.f32 	%f393, %f306, %f337, %f389;
	fma.rn.f32 	%f394, %f306, %f338, %f390;
	fma.rn.f32 	%f395, %f306, %f339, %f391;
	fma.rn.f32 	%f396, %f306, %f340, %f392;
	fma.rn.f32 	%f397, %f307, %f341, %f393;
	fma.rn.f32 	%f398, %f307, %f342, %f394;
	fma.rn.f32 	%f399, %f307, %f343, %f395;
	fma.rn.f32 	%f400, %f307, %f344, %f396;
	fma.rn.f32 	%f612, %f308, %f345, %f397;
	fma.rn.f32 	%f611, %f308, %f346, %f398;
	fma.rn.f32 	%f610, %f308, %f347, %f399;
	fma.rn.f32 	%f609, %f308, %f348, %f400;
	fma.rn.f32 	%f401, %f305, %f349, %f608;
	fma.rn.f32 	%f402, %f305, %f350, %f607;
	fma.rn.f32 	%f403, %f305, %f351, %f606;
	fma.rn.f32 	%f404, %f305, %f352, %f605;
	fma.rn.f32 	%f405, %f306, %f353, %f401;
	fma.rn.f32 	%f406, %f306, %f354, %f402;
	fma.rn.f32 	%f407, %f306, %f355, %f403;
	fma.rn.f32 	%f408, %f306, %f356, %f404;
	fma.rn.f32 	%f409, %f307, %f357, %f405;
	fma.rn.f32 	%f410, %f307, %f358, %f406;
	fma.rn.f32 	%f411, %f307, %f359, %f407;
	fma.rn.f32 	%f412, %f307, %f360, %f408;
	fma.rn.f32 	%f608, %f308, %f361, %f409;
	fma.rn.f32 	%f607, %f308, %f362, %f410;
	fma.rn.f32 	%f606, %f308, %f363, %f411;
	fma.rn.f32 	%f605, %f308, %f364, %f412;
	fma.rn.f32 	%f413, %f309, %f333, %f604;
	fma.rn.f32 	%f414, %f309, %f334, %f603;
	fma.rn.f32 	%f415, %f309, %f335, %f602;
	fma.rn.f32 	%f416, %f309, %f336, %f601;
	fma.rn.f32 	%f417, %f310, %f337, %f413;
	fma.rn.f32 	%f418, %f310, %f338, %f414;
	fma.rn.f32 	%f419, %f310, %f339, %f415;
	fma.rn.f32 	%f420, %f310, %f340, %f416;
	fma.rn.f32 	%f421, %f311, %f341, %f417;
	fma.rn.f32 	%f422, %f311, %f342, %f418;
	fma.rn.f32 	%f423, %f311, %f343, %f419;
	fma.rn.f32 	%f424, %f311, %f344, %f420;
	fma.rn.f32 	%f604, %f312, %f345, %f421;
	fma.rn.f32 	%f603, %f312, %f346, %f422;
	fma.rn.f32 	%f602, %f312, %f347, %f423;
	fma.rn.f32 	%f601, %f312, %f348, %f424;
	fma.rn.f32 	%f425, %f309, %f349, %f600;
	fma.rn.f32 	%f426, %f309, %f350, %f599;
	fma.rn.f32 	%f427, %f309, %f351, %f598;
	fma.rn.f32 	%f428, %f309, %f352, %f597;
	fma.rn.f32 	%f429, %f310, %f353, %f425;
	fma.rn.f32 	%f430, %f310, %f354, %f426;
	fma.rn.f32 	%f431, %f310, %f355, %f427;
	fma.rn.f32 	%f432, %f310, %f356, %f428;
	fma.rn.f32 	%f433, %f311, %f357, %f429;
	fma.rn.f32 	%f434, %f311, %f358, %f430;
	fma.rn.f32 	%f435, %f311, %f359, %f431;
	fma.rn.f32 	%f436, %f311, %f360, %f432;
	fma.rn.f32 	%f600, %f312, %f361, %f433;
	fma.rn.f32 	%f599, %f312, %f362, %f434;
	fma.rn.f32 	%f598, %f312, %f363, %f435;
	fma.rn.f32 	%f597, %f312, %f364, %f436;
	fma.rn.f32 	%f437, %f313, %f333, %f596;
	fma.rn.f32 	%f438, %f313, %f334, %f595;
	fma.rn.f32 	%f439, %f313, %f335, %f594;
	fma.rn.f32 	%f440, %f313, %f336, %f593;
	fma.rn.f32 	%f441, %f314, %f337, %f437;
	fma.rn.f32 	%f442, %f314, %f338, %f438;
	fma.rn.f32 	%f443, %f314, %f339, %f439;
	fma.rn.f32 	%f444, %f314, %f340, %f440;
	fma.rn.f32 	%f445, %f315, %f341, %f441;
	fma.rn.f32 	%f446, %f315, %f342, %f442;
	fma.rn.f32 	%f447, %f315, %f343, %f443;
	fma.rn.f32 	%f448, %f315, %f344, %f444;
	fma.rn.f32 	%f596, %f316, %f345, %f445;
	fma.rn.f32 	%f595, %f316, %f346, %f446;
	fma.rn.f32 	%f594, %f316, %f347, %f447;
	fma.rn.f32 	%f593, %f316, %f348, %f448;
	fma.rn.f32 	%f449, %f313, %f349, %f592;
	fma.rn.f32 	%f450, %f313, %f350, %f591;
	fma.rn.f32 	%f451, %f313, %f351, %f590;
	fma.rn.f32 	%f452, %f313, %f352, %f589;
	fma.rn.f32 	%f453, %f314, %f353, %f449;
	fma.rn.f32 	%f454, %f314, %f354, %f450;
	fma.rn.f32 	%f455, %f314, %f355, %f451;
	fma.rn.f32 	%f456, %f314, %f356, %f452;
	fma.rn.f32 	%f457, %f315, %f357, %f453;
	fma.rn.f32 	%f458, %f315, %f358, %f454;
	fma.rn.f32 	%f459, %f315, %f359, %f455;
	fma.rn.f32 	%f460, %f315, %f360, %f456;
	fma.rn.f32 	%f592, %f316, %f361, %f457;
	fma.rn.f32 	%f591, %f316, %f362, %f458;
	fma.rn.f32 	%f590, %f316, %f363, %f459;
	fma.rn.f32 	%f589, %f316, %f364, %f460;
	fma.rn.f32 	%f461, %f317, %f333, %f588;
	fma.rn.f32 	%f462, %f317, %f334, %f587;
	fma.rn.f32 	%f463, %f317, %f335, %f586;
	fma.rn.f32 	%f464, %f317, %f336, %f585;
	fma.rn.f32 	%f465, %f318, %f337, %f461;
	fma.rn.f32 	%f466, %f318, %f338, %f462;
	fma.rn.f32 	%f467, %f318, %f339, %f463;
	fma.rn.f32 	%f468, %f318, %f340, %f464;
	fma.rn.f32 	%f469, %f319, %f341, %f465;
	fma.rn.f32 	%f470, %f319, %f342, %f466;
	fma.rn.f32 	%f471, %f319, %f343, %f467;
	fma.rn.f32 	%f472, %f319, %f344, %f468;
	fma.rn.f32 	%f588, %f320, %f345, %f469;
	fma.rn.f32 	%f587, %f320, %f346, %f470;
	fma.rn.f32 	%f586, %f320, %f347, %f471;
	fma.rn.f32 	%f585, %f320, %f348, %f472;
	fma.rn.f32 	%f473, %f317, %f349, %f584;
	fma.rn.f32 	%f474, %f317, %f350, %f583;
	fma.rn.f32 	%f475, %f317, %f351, %f582;
	fma.rn.f32 	%f476, %f317, %f352, %f581;
	fma.rn.f32 	%f477, %f318, %f353, %f473;
	fma.rn.f32 	%f478, %f318, %f354, %f474;
	fma.rn.f32 	%f479, %f318, %f355, %f475;
	fma.rn.f32 	%f480, %f318, %f356, %f476;
	fma.rn.f32 	%f481, %f319, %f357, %f477;
	fma.rn.f32 	%f482, %f319, %f358, %f478;
	fma.rn.f32 	%f483, %f319, %f359, %f479;
	fma.rn.f32 	%f484, %f319, %f360, %f480;
	fma.rn.f32 	%f584, %f320, %f361, %f481;
	fma.rn.f32 	%f583, %f320, %f362, %f482;
	fma.rn.f32 	%f582, %f320, %f363, %f483;
	fma.rn.f32 	%f581, %f320, %f364, %f484;
	fma.rn.f32 	%f485, %f321, %f333, %f580;
	fma.rn.f32 	%f486, %f321, %f334, %f579;
	fma.rn.f32 	%f487, %f321, %f335, %f578;
	fma.rn.f32 	%f488, %f321, %f336, %f577;
	fma.rn.f32 	%f489, %f322, %f337, %f485;
	fma.rn.f32 	%f490, %f322, %f338, %f486;
	fma.rn.f32 	%f491, %f322, %f339, %f487;
	fma.rn.f32 	%f492, %f322, %f340, %f488;
	fma.rn.f32 	%f493, %f323, %f341, %f489;
	fma.rn.f32 	%f494, %f323, %f342, %f490;
	fma.rn.f32 	%f495, %f323, %f343, %f491;
	fma.rn.f32 	%f496, %f323, %f344, %f492;
	fma.rn.f32 	%f580, %f324, %f345, %f493;
	fma.rn.f32 	%f579, %f324, %f346, %f494;
	fma.rn.f32 	%f578, %f324, %f347, %f495;
	fma.rn.f32 	%f577, %f324, %f348, %f496;
	fma.rn.f32 	%f497, %f321, %f349, %f576;
	fma.rn.f32 	%f498, %f321, %f350, %f575;
	fma.rn.f32 	%f499, %f321, %f351, %f574;
	fma.rn.f32 	%f500, %f321, %f352, %f573;
	fma.rn.f32 	%f501, %f322, %f353, %f497;
	fma.rn.f32 	%f502, %f322, %f354, %f498;
	fma.rn.f32 	%f503, %f322, %f355, %f499;
	fma.rn.f32 	%f504, %f322, %f356, %f500;
	fma.rn.f32 	%f505, %f323, %f357, %f501;
	fma.rn.f32 	%f506, %f323, %f358, %f502;
	fma.rn.f32 	%f507, %f323, %f359, %f503;
	fma.rn.f32 	%f508, %f323, %f360, %f504;
	fma.rn.f32 	%f576, %f324, %f361, %f505;
	fma.rn.f32 	%f575, %f324, %f362, %f506;
	fma.rn.f32 	%f574, %f324, %f363, %f507;
	fma.rn.f32 	%f573, %f324, %f364, %f508;
	fma.rn.f32 	%f509, %f325, %f333, %f572;
	fma.rn.f32 	%f510, %f325, %f334, %f571;
	fma.rn.f32 	%f511, %f325, %f335, %f570;
	fma.rn.f32 	%f512, %f325, %f336, %f569;
	fma.rn.f32 	%f513, %f326, %f337, %f509;
	fma.rn.f32 	%f514, %f326, %f338, %f510;
	fma.rn.f32 	%f515, %f326, %f339, %f511;
	fma.rn.f32 	%f516, %f326, %f340, %f512;
	fma.rn.f32 	%f517, %f327, %f341, %f513;
	fma.rn.f32 	%f518, %f327, %f342, %f514;
	fma.rn.f32 	%f519, %f327, %f343, %f515;
	fma.rn.f32 	%f520, %f327, %f344, %f516;
	fma.rn.f32 	%f572, %f328, %f345, %f517;
	fma.rn.f32 	%f571, %f328, %f346, %f518;
	fma.rn.f32 	%f570, %f328, %f347, %f519;
	fma.rn.f32 	%f569, %f328, %f348, %f520;
	fma.rn.f32 	%f521, %f325, %f349, %f568;
	fma.rn.f32 	%f522, %f325, %f350, %f567;
	fma.rn.f32 	%f523, %f325, %f351, %f566;
	fma.rn.f32 	%f524, %f325, %f352, %f565;
	fma.rn.f32 	%f525, %f326, %f353, %f521;
	fma.rn.f32 	%f526, %f326, %f354, %f522;
	fma.rn.f32 	%f527, %f326, %f355, %f523;
	fma.rn.f32 	%f528, %f326, %f356, %f524;
	fma.rn.f32 	%f529, %f327, %f357, %f525;
	fma.rn.f32 	%f530, %f327, %f358, %f526;
	fma.rn.f32 	%f531, %f327, %f359, %f527;
	fma.rn.f32 	%f532, %f327, %f360, %f528;
	fma.rn.f32 	%f568, %f328, %f361, %f529;
	fma.rn.f32 	%f567, %f328, %f362, %f530;
	fma.rn.f32 	%f566, %f328, %f363, %f531;
	fma.rn.f32 	%f565, %f328, %f364, %f532;
	fma.rn.f32 	%f533, %f329, %f333, %f564;
	fma.rn.f32 	%f534, %f329, %f334, %f563;
	fma.rn.f32 	%f535, %f329, %f335, %f562;
	fma.rn.f32 	%f536, %f329, %f336, %f561;
	fma.rn.f32 	%f537, %f330, %f337, %f533;
	fma.rn.f32 	%f538, %f330, %f338, %f534;
	fma.rn.f32 	%f539, %f330, %f339, %f535;
	fma.rn.f32 	%f540, %f330, %f340, %f536;
	fma.rn.f32 	%f541, %f331, %f341, %f537;
	fma.rn.f32 	%f542, %f331, %f342, %f538;
	fma.rn.f32 	%f543, %f331, %f343, %f539;
	fma.rn.f32 	%f544, %f331, %f344, %f540;
	fma.rn.f32 	%f564, %f332, %f345, %f541;
	fma.rn.f32 	%f563, %f332, %f346, %f542;
	fma.rn.f32 	%f562, %f332, %f347, %f543;
	fma.rn.f32 	%f561, %f332, %f348, %f544;
	fma.rn.f32 	%f545, %f329, %f349, %f560;
	fma.rn.f32 	%f546, %f329, %f350, %f559;
	fma.rn.f32 	%f547, %f329, %f351, %f558;
	fma.rn.f32 	%f548, %f329, %f352, %f557;
	fma.rn.f32 	%f549, %f330, %f353, %f545;
	fma.rn.f32 	%f550, %f330, %f354, %f546;
	fma.rn.f32 	%f551, %f330, %f355, %f547;
	fma.rn.f32 	%f552, %f330, %f356, %f548;
	fma.rn.f32 	%f553, %f331, %f357, %f549;
	fma.rn.f32 	%f554, %f331, %f358, %f550;
	fma.rn.f32 	%f555, %f331, %f359, %f551;
	fma.rn.f32 	%f556, %f331, %f360, %f552;
	fma.rn.f32 	%f560, %f332, %f361, %f553;
	fma.rn.f32 	%f559, %f332, %f362, %f554;
	fma.rn.f32 	%f558, %f332, %f363, %f555;
	fma.rn.f32 	%f557, %f332, %f364, %f556;
	add.s32 	%r124, %r124, 16;
	add.s32 	%r123, %r123, 2048;
	setp.ne.s32 	%p17, %r124, 320;
	@%p17 bra 	$L__BB0_12;
	ld.param.u32 	%r121, [_Z6mm32wvP6float4S0_S0_iii_param_4];
	bar.sync 	0;
	add.s32 	%r122, %r122, 16;
	setp.lt.s32 	%p18, %r122, %r121;
	@%p18 bra 	$L__BB0_3;
$L__BB0_14:
	ld.param.u64 	%rd32, [_Z6mm32wvP6float4S0_S0_iii_param_2];
	mov.u32 	%r98, %ntid.x;
	mov.u32 	%r99, %tid.y;
	mov.u32 	%r100, %tid.x;
	mad.lo.s32 	%r101, %r98, %r99, %r100;
	shr.u32 	%r102, %r101, 1;
	and.b32  	%r103, %r102, 2147483584;
	mov.u32 	%r104, %ctaid.y;
	shl.b32 	%r105, %r104, 7;
	add.s32 	%r106, %r103, %r105;
	shr.u32 	%r107, %r101, 2;
	shl.b32 	%r108, %r101, 1;
	and.b32  	%r109, %r108, 56;
	or.b32  	%r110, %r106, %r109;
	mov.u32 	%r111, %ctaid.x;
	shl.b32 	%r112, %r111, 5;
	and.b32  	%r113, %r107, 24;
	and.b32  	%r114, %r108, 6;
	or.b32  	%r115, %r114, %r112;
	or.b32  	%r116, %r115, %r113;
	mad.lo.s32 	%r117, %r110, %r2, %r116;
	cvta.to.global.u64 	%rd19, %rd32;
	mul.wide.s32 	%rd20, %r117, 16;
	add.s64 	%rd21, %rd19, %rd20;
	st.global.v4.f32 	[%rd21], {%f620, %f619, %f618, %f617};
	st.global.v4.f32 	[%rd21+16], {%f616, %f615, %f614, %f613};
	mul.wide.s32 	%rd22, %r2, 16;
	add.s64 	%rd23, %rd21, %rd22;
	st.global.v4.f32 	[%rd23], {%f612, %f611, %f610, %f609};
	st.global.v4.f32 	[%rd23+16], {%f608, %f607, %f606, %f605};
	add.s64 	%rd24, %rd23, %rd22;
	st.global.v4.f32 	[%rd24], {%f604, %f603, %f602, %f601};
	st.global.v4.f32 	[%rd24+16], {%f600, %f599, %f598, %f597};
	add.s64 	%rd25, %rd24, %rd22;
	st.global.v4.f32 	[%rd25], {%f596, %f595, %f594, %f593};
	st.global.v4.f32 	[%rd25+16], {%f592, %f591, %f590, %f589};
	add.s64 	%rd26, %rd25, %rd22;
	st.global.v4.f32 	[%rd26], {%f588, %f587, %f586, %f585};
	st.global.v4.f32 	[%rd26+16], {%f584, %f583, %f582, %f581};
	add.s64 	%rd27, %rd26, %rd22;
	st.global.v4.f32 	[%rd27], {%f580, %f579, %f578, %f577};
	st.global.v4.f32 	[%rd27+16], {%f576, %f575, %f574, %f573};
	add.s64 	%rd28, %rd27, %rd22;
	st.global.v4.f32 	[%rd28], {%f572, %f571, %f570, %f569};
	st.global.v4.f32 	[%rd28+16], {%f568, %f567, %f566, %f565};
	add.s64 	%rd29, %rd28, %rd22;
	st.global.v4.f32 	[%rd29], {%f564, %f563, %f562, %f561};
	st.global.v4.f32 	[%rd29+16], {%f560, %f559, %f558, %f557};
$L__BB0_15:
	ret;

}


// ===== COMPILED SASS (sm_100) =====

	.target	sm_100

	.elftype	@"ET_EXEC"


//--------------------- .note.nv.tkinfo           --------------------------
	.section	.note.nv.tkinfo,"",@"SHT_NOTE"
	.sectionflags	@"SHF_NOTE_NV_TKINFO"
	.tkinfo
        /*0018*/ 	.word	0x00000002
        /*0030*/ 	.string	""
        /*0030*/ 	.string	"ptxas"
        /*0030*/ 	.string	"Cuda compilation tools, release 13.0, V13.0.88"
        /*0030*/ 	.string	"Build cuda_13.0.r13.0/compiler.36424714_0"
        /*0030*/ 	.string	"-arch sm_100 -m 64 "



//--------------------- .note.nv.cuinfo           --------------------------
	.section	.note.nv.cuinfo,"",@"SHT_NOTE"
	.sectionflags	@"SHF_NOTE_NV_CUINFO"
        /*0018*/ 	.short	0x0002
        /*001a*/ 	.short	0x0064
        /*001c*/ 	.short	0x0082
	.zero		2


//--------------------- .nv.info                  --------------------------
	.section	.nv.info,"",@"SHT_CUDA_INFO"
	.align	4


	//----- nvinfo : EIATTR_REGCOUNT
	.align		4
        /*0000*/ 	.byte	0x04, 0x2f
        /*0002*/ 	.short	(.L_1 - .L_0)
	.align		4
.L_0:
        /*0004*/ 	.word	index@(_Z6mm32wvP6float4S0_S0_iii)
        /*0008*/ 	.word	0x00000081


	//----- nvinfo : EIATTR_FRAME_SIZE
	.align		4
.L_1:
        /*000c*/ 	.byte	0x04, 0x11
        /*000e*/ 	.short	(.L_3 - .L_2)
	.align		4
.L_2:
        /*0010*/ 	.word	index@(_Z6mm32wvP6float4S0_S0_iii)
        /*0014*/ 	.word	0x00000000


	//----- nvinfo : EIATTR_MIN_STACK_SIZE
	.align		4
.L_3:
        /*0018*/ 	.byte	0x04, 0x12
        /*001a*/ 	.short	(.L_5 - .L_4)
	.align		4
.L_4:
        /*001c*/ 	.word	index@(_Z6mm32wvP6float4S0_S0_iii)
        /*0020*/ 	.word	0x00000000
.L_5:


//--------------------- .nv.compat                --------------------------
	.section	.nv.compat,"",@"SHT_CUDA_COMPAT_INFO"
	.align	4
        /*0000*/ 	.byte	0x02, 0x09, 0x00, 0x00, 0x02, 0x02, 0x01, 0x00, 0x02, 0x05, 0x05, 0x00, 0x03, 0x07, 0x01, 0x01
        /*0010*/ 	.byte	0x02, 0x03, 0x00, 0x00, 0x02, 0x06, 0x01, 0x00, 0x04, 0x0b, 0x08, 0x00, 0x09, 0x00, 0x00, 0x00
        /*0020*/ 	.byte	0x00, 0x00, 0x00, 0x00


//--------------------- .nv.info._Z6mm32wvP6float4S0_S0_iii --------------------------
	.section	.nv.info._Z6mm32wvP6float4S0_S0_iii,"",@"SHT_CUDA_INFO"
	.sectionflags	@""
	.align	4


	//----- nvinfo : EIATTR_CUDA_API_VERSION
	.align		4
        /*0000*/ 	.byte	0x04, 0x37
        /*0002*/ 	.short	(.L_7 - .L_6)
.L_6:
        /*0004*/ 	.word	0x00000082


	//----- nvinfo : EIATTR_KPARAM_INFO
	.align		4
.L_7:
        /*0008*/ 	.byte	0x04, 0x17
        /*000a*/ 	.short	(.L_9 - .L_8)
.L_8:
        /*000c*/ 	.word	0x00000000
        /*0010*/ 	.short	0x0005
        /*0012*/ 	.short	0x0020
        /*0014*/ 	.byte	0x00, 0xf0, 0x11, 0x00


	//----- nvinfo : EIATTR_KPARAM_INFO
	.align		4
.L_9:
        /*0018*/ 	.byte	0x04, 0x17
        /*001a*/ 	.short	(.L_11 - .L_10)
.L_10:
        /*001c*/ 	.word	0x00000000
        /*0020*/ 	.short	0x0004
        /*0022*/ 	.short	0x001c
        /*0024*/ 	.byte	0x00, 0xf0, 0x11, 0x00


	//----- nvinfo : EIATTR_KPARAM_INFO
	.align		4
.L_11:
        /*0028*/ 	.byte	0x04, 0x17
        /*002a*/ 	.short	(.L_13 - .L_12)
.L_12:
        /*002c*/ 	.word	0x00000000
        /*0030*/ 	.short	0x0003
        /*0032*/ 	.short	0x0018
        /*0034*/ 	.byte	0x00, 0xf0, 0x11, 0x00


	//----- nvinfo : EIATTR_KPARAM_INFO
	.align		4
.L_13:
        /*0038*/ 	.byte	0x04, 0x17
        /*003a*/ 	.short	(.L_15 - .L_14)
.L_14:
        /*003c*/ 	.word	0x00000000
        /*0040*/ 	.short	0x0002
        /*0042*/ 	.short	0x0010
        /*0044*/ 	.byte	0x00, 0xf5, 0x21, 0x00


	//----- nvinfo : EIATTR_KPARAM_INFO
	.align		4
.L_15:
        /*0048*/ 	.byte	0x04, 0x17
        /*004a*/ 	.short	(.L_17 - .L_16)
.L_16:
        /*004c*/ 	.word	0x00000000
        /*0050*/ 	.short	0x0001
        /*0052*/ 	.short	0x0008
        /*0054*/ 	.byte	0x00, 0xf5, 0x21, 0x00


	//----- nvinfo : EIATTR_KPARAM_INFO
	.align		4
.L_17:
        /*0058*/ 	.byte	0x04, 0x17
        /*005a*/ 	.short	(.L_19 - .L_18)
.L_18:
        /*005c*/ 	.word	0x00000000
        /*0060*/ 	.short	0x0000
        /*0062*/ 	.short	0x0000
        /*0064*/ 	.byte	0x00, 0xf5, 0x21, 0x00


	//----- nvinfo : EIATTR_SPARSE_MMA_MASK
	.align		4
.L_19:
        /*0068*/ 	.byte	0x03, 0x50
        /*006a*/ 	.short	0x0000


	//----- nvinfo : EIATTR_MAXREG_COUNT
	.align		4
        /*006c*/ 	.byte	0x03, 0x1b
        /*006e*/ 	.short	0x00ff


	//----- nvinfo : EIATTR_NUM_BARRIERS
	.align		4
        /*0070*/ 	.byte	0x02, 0x4c
        /*0072*/ 	.byte	0x01
	.zero		1


	//----- nvinfo : EIATTR_MERCURY_ISA_VERSION
	.align		4
        /*0074*/ 	.byte	0x03, 0x5f
        /*0076*/ 	.short	0x0101


	//----- nvinfo : EIATTR_VRC_CTA_INIT_COUNT
	.align		4
        /*0078*/ 	.byte	0x02, 0x4a
	.zero		1
	.zero		1


	//----- nvinfo : EIATTR_EXIT_INSTR_OFFSETS
	.align		4
        /*007c*/ 	.byte	0x04, 0x1c
        /*007e*/ 	.short	(.L_21 - .L_20)


	//   ....[0]....
.L_20:
        /*0080*/ 	.word	0x000000b0


	//   ....[1]....
        /*0084*/ 	.word	0x00001d00


	//----- nvinfo : EIATTR_CBANK_PARAM_SIZE
	.align		4
.L_21:
        /*0088*/ 	.byte	0x03, 0x19
        /*008a*/ 	.short	0x0024


	//----- nvinfo : EIATTR_PARAM_CBANK
	.align		4
        /*008c*/ 	.byte	0x04, 0x0a
        /*008e*/ 	.short	(.L_23 - .L_22)
	.align		4
.L_22:
        /*0090*/ 	.word	index@(.nv.constant0._Z6mm32wvP6float4S0_S0_iii)
        /*0094*/ 	.short	0x0380
        /*0096*/ 	.short	0x0024


	//----- nvinfo : EIATTR_SW_WAR
	.align		4
.L_23:
        /*0098*/ 	.byte	0x04, 0x36
        /*009a*/ 	.short	(.L_25 - .L_24)
.L_24:
        /*009c*/ 	.word	0x00000008
.L_25:


//--------------------- .nv.callgraph             --------------------------
	.section	.nv.callgraph,"",@"SHT_CUDA_CALLGRAPH"
	.align	4
	.sectionentsize	8
	.align		4
        /*0000*/ 	.word	0x00000000
	.align		4
        /*0004*/ 	.word	0xffffffff
	.align		4
        /*0008*/ 	.word	0x00000000
	.align		4
        /*000c*/ 	.word	0xfffffffe
	.align		4
        /*0010*/ 	.word	0x00000000
	.align		4
        /*0014*/ 	.word	0xfffffffd
	.align		4
        /*0018*/ 	.word	0x00000000
	.align		4
        /*001c*/ 	.word	0xfffffffc


//--------------------- .text._Z6mm32wvP6float4S0_S0_iii --------------------------
	.section	.text._Z6mm32wvP6float4S0_S0_iii,"ax",@progbits
	.align	128
        .global         _Z6mm32wvP6float4S0_S0_iii
        .type           _Z6mm32wvP6float4S0_S0_iii,@function
        .size           _Z6mm32wvP6float4S0_S0_iii,(.L_x_4 - _Z6mm32wvP6float4S0_S0_iii)
        .other          _Z6mm32wvP6float4S0_S0_iii,@"STO_CUDA_ENTRY STV_DEFAULT"
_Z6mm32wvP6float4S0_S0_iii:
.text._Z6mm32wvP6float4S0_S0_iii:
[----:B------:R-:W-:Y:S08]  /*0000*/  LDC R1, c[0x0][0x37c] ;  /* 0x0000df00ff017b82 */ /* 0x000ff00000000800 */
[----:B------:R-:W0:Y:S01]  /*0010*/  S2UR UR6, SR_CTAID.Y ;  /* 0x00000000000679c3 */ /* 0x000e220000002600 */
[----:B------:R-:W1:Y:S07]  /*0020*/  LDCU UR4, c[0x0][0x398] ;  /* 0x00007300ff0477ac */ /* 0x000e6e0008000800 */
[----:B------:R-:W2:Y:S08]  /*0030*/  S2UR UR5, SR_CTAID.X ;  /* 0x00000000000579c3 */ /* 0x000eb00000002500 */
[----:B------:R-:W3:Y:S01]  /*0040*/  LDC R3, c[0x0][0x3a0] ;  /* 0x0000e800ff037b82 */ /* 0x000ee20000000800 */
[----:B0-----:R-:W-:-:S04]  /*0050*/  MOV R0, UR6 ;  /* 0x0000000600007c02 */ /* 0x001fc80008000f00 */
[----:B------:R-:W-:Y:S02]  /*0060*/  SHF.L.U32 R4, R0, 0x7, RZ ;  /* 0x0000000700047819 */ /* 0x000fe400000006ff */
[----:B--2---:R-:W-:Y:S02]  /*0070*/  MOV R120, UR5 ;  /* 0x0000000500787c02 */ /* 0x004fe40008000f00 */
[----:B-1----:R-:W-:Y:S02]  /*0080*/  ISETP.GE.U32.AND P0, PT, R4, UR4, PT ;  /* 0x0000000404007c0c */ /* 0x002fe4000bf06070 */
[----:B------:R-:W-:-:S04]  /*0090*/  SHF.L.U32 R2, R120, 0x7, RZ ;  /* 0x0000000778027819 */ /* 0x000fc800000006ff */
[----:B---3--:R-:W-:-:S13]  /*00a0*/  ISETP.GE.U32.OR P0, PT, R2, R3, P0 ;  /* 0x000000030200720c */ /* 0x008fda0000706470 */
[----:B------:R-:W-:Y:S05]  /*00b0*/  @P0 EXIT ;  /* 0x000000000000094d */ /* 0x000fea0003800000 */
[----:B------:R-:W0:Y:S01]  /*00c0*/  LDCU UR5, c[0x0][0x39c] ;  /* 0x00007380ff0577ac */ /* 0x000e220008000800 */
[----:B------:R-:W-:Y:S02]  /*00d0*/  SHF.R.S32.HI R2, RZ, 0x1f, R3 ;  /* 0x0000001fff027819 */ /* 0x000fe40000011403 */
[----:B------:R-:W-:Y:S02]  /*00e0*/  CS2R R66, SRZ ;  /* 0x0000000000427805 */ /* 0x000fe4000001ff00 */
[----:B------:R-:W-:Y:S02]  /*00f0*/  CS2R R64, SRZ ;  /* 0x0000000000407805 */ /* 0x000fe4000001ff00 */
[----:B------:R-:W-:Y:S02]  /*0100*/  CS2R R62, SRZ ;  /* 0x00000000003e7805 */ /* 0x000fe4000001ff00 */
[----:B------:R-:W-:Y:S02]  /*0110*/  LEA.HI R2, R2, R3, RZ, 0x2 ;  /* 0x0000000302027211 */ /* 0x000fe400078f10ff */
[----:B------:R-:W-:-:S02]  /*0120*/  CS2R R60, SRZ ;  /* 0x00000000003c7805 */ /* 0x000fc4000001ff00 */
[----:B------:R-:W-:Y:S02]  /*0130*/  CS2R R58, SRZ ;  /* 0x00000000003a7805 */ /* 0x000fe4000001ff00 */
[----:B------:R-:W-:Y:S02]  /*0140*/  CS2R R56, SRZ ;  /* 0x0000000000387805 */ /* 0x000fe4000001ff00 */
[----:B------:R-:W-:Y:S02]  /*0150*/  CS2R R54, SRZ ;  /* 0x0000000000367805 */ /* 0x000fe4000001ff00 */
[----:B------:R-:W-:Y:S02]  /*0160*/  CS2R R52, SRZ ;  /* 0x0000000000347805 */ /* 0x000fe4000001ff00 */
[----:B------:R-:W-:Y:S02]  /*0170*/  CS2R R50, SRZ ;  /* 0x0000000000327805 */ /* 0x000fe4000001ff00 */
[----:B------:R-:W-:-:S02]  /*0180*/  CS2R R48, SRZ ;  /* 0x0000000000307805 */ /* 0x000fc4000001ff00 */
[----:B------:R-:W-:Y:S02]  /*0190*/  CS2R R46, SRZ ;  /* 0x00000000002e7805 */ /* 0x000fe4000001ff00 */
[----:B------:R-:W-:Y:S02]  /*01a0*/  CS2R R44, SRZ ;  /* 0x00000000002c7805 */ /* 0x000fe4000001ff00 */
[----:B------:R-:W-:Y:S02]  /*01b0*/  CS2R R42, SRZ ;  /* 0x00000000002a7805 */ /* 0x000fe4000001ff00 */
[----:B------:R-:W-:Y:S02]  /*01c0*/  CS2R R40, SRZ ;  /* 0x0000000000287805 */ /* 0x000fe4000001ff00 */
[----:B------:R-:W-:Y:S01]  /*01d0*/  CS2R R38, SRZ ;  /* 0x0000000000267805 */ /* 0x000fe2000001ff00 */
[----:B0-----:R-:W-:Y:S01]  /*01e0*/  UISETP.GE.AND UP0, UPT, UR5, 0x1, UPT ;  /* 0x000000010500788c */ /* 0x001fe2000bf06270 */
        /* <DEDUP_REMOVED lines=17> */
[----:B------:R-:W-:Y:S01]  /*0300*/  SHF.R.S32.HI R125, RZ, 0x2, R2 ;  /* 0x00000002ff7d7819 */ /* 0x000fe20000011402 */
[----:B------:R-:W0:Y:S01]  /*0310*/  LDCU.64 UR6, c[0x0][0x358] ;  /* 0x00006b00ff0677ac */ /* 0x000e220008000a00 */
[----:B------:R-:W-:Y:S05]  /*0320*/  BRA.U !UP0, `(.L_x_0) ;  /* 0x0000001508d07547 */ /* 0x000fea000b800000 */
[----:B------:R-:W1:Y:S01]  /*0330*/  S2R R2, SR_TID.Y ;  /* 0x0000000000027919 */ /* 0x000e620000002200 */
[----:B------:R-:W1:Y:S01]  /*0340*/  LDCU UR8, c[0x0][0x360] ;  /* 0x00006c00ff0877ac */ /* 0x000e620008000800 */
[----:B------:R-:W-:Y:S01]  /*0350*/  HFMA2 R124, -RZ, RZ, 0, 0 ;  /* 0x00000000ff7c7431 */ /* 0x000fe200000001ff */
[----:B------:R-:W-:Y:S01]  /*0360*/  MOV R67, RZ ;  /* 0x000000ff00437202 */ /* 0x000fe20000000f00 */
[----:B------:R-:W1:Y:S01]  /*0370*/  S2R R3, SR_TID.X ;  /* 0x0000000000037919 */ /* 0x000e620000002100 */
[----:B------:R-:W-:-:S04]  /*0380*/  USHF.R.S32.HI UR4, URZ, 0x1f, UR5 ;  /* 0x0000001fff047899 */ /* 0x000fc80008011405 */
[----:B------:R-:W-:-:S04]  /*0390*/  ULEA.HI UR4, UR4, UR5, URZ, 0x2 ;  /* 0x0000000504047291 */ /* 0x000fc8000f8f10ff */
[----:B------:R-:W-:Y:S01]  /*03a0*/  USHF.R.S32.HI UR4, URZ, 0x2, UR4 ;  /* 0x00000002ff047899 */ /* 0x000fe20008011404 */
[----:B-1----:R-:W-:-:S11]  /*03b0*/  IMAD R123, R2, UR8, R3 ;  /* 0x00000008027b7c24 */ /* 0x002fd6000f8e0203 */
.L_x_2:
[----:B------:R-:W1:Y:S01]  /*03c0*/  S2R R120, SR_CTAID.X ;  /* 0x0000000000787919 */ /* 0x000e620000002500 */
[----:B------:R-:W2:Y:S01]  /*03d0*/  LDCU UR5, c[0x0][0x360] ;  /* 0x00006c00ff0577ac */ /* 0x000ea20008000800 */
[----:B------:R-:W-:Y:S02]  /*03e0*/  LOP3.LUT R85, R123, 0x3, RZ, 0xc0, !PT ;  /* 0x000000037b557812 */ /* 0x000fe400078ec0ff */
[----:B------:R-:W-:Y:S01]  /*03f0*/  CS2R R78, SRZ ;  /* 0x00000000004e7805 */ /* 0x000fe2000001ff00 */
[----:B------:R-:W3:Y:S01]  /*0400*/  S2R R0, SR_CTAID.Y ;  /* 0x0000000000007919 */ /* 0x000ee20000002600 */
[----:B------:R-:W4:Y:S01]  /*0410*/  LDCU UR9, c[0x0][0x39c] ;  /* 0x00007380ff0977ac */ /* 0x000f220008000800 */
[----:B------:R-:W-:Y:S02]  /*0420*/  LEA.HI R71, R124, R85, RZ, 0x1e ;  /* 0x000000557c477211 */ /* 0x000fe400078ff0ff */
[----:B------:R-:W-:Y:S02]  /*0430*/  CS2R R76, SRZ ;  /* 0x00000000004c7805 */ /* 0x000fe4000001ff00 */
[----:B------:R-:W-:-:S02]  /*0440*/  CS2R R82, SRZ ;  /* 0x0000000000527805 */ /* 0x000fc4000001ff00 */
[----:B------:R-:W-:Y:S02]  /*0450*/  CS2R R80, SRZ ;  /* 0x0000000000507805 */ /* 0x000fe4000001ff00 */
[C---:B------:R-:W-:Y:S02]  /*0460*/  ISETP.GE.AND P1, PT, R71.reuse, UR4, PT ;  /* 0x0000000447007c0c */ /* 0x040fe4000bf26270 */
[----:B------:R-:W-:Y:S01]  /*0470*/  ISETP.GE.AND P3, PT, R71, UR4, PT ;  /* 0x0000000447007c0c */ /* 0x000fe2000bf66270 */
[----:B--2---:R-:W-:Y:S01]  /*0480*/  IMAD R84, R2, UR5, R3 ;  /* 0x0000000502547c24 */ /* 0x004fe2000f8e0203 */
[----:B------:R-:W2:Y:S04]  /*0490*/  LDCU UR5, c[0x0][0x398] ;  /* 0x00007300ff0577ac */ /* 0x000ea80008000800 */
[----:B------:R-:W-:-:S04]  /*04a0*/  SHF.R.U32.HI R3, RZ, 0x4, R84 ;  /* 0x00000004ff037819 */ /* 0x000fc80000011654 */
[----:B------:R-:W-:Y:S02]  /*04b0*/  IADD3 R72, PT, PT, R3, R124, RZ ;  /* 0x0000007c03487210 */ /* 0x000fe40007ffe0ff */
[----:B-1----:R-:W-:-:S03]  /*04c0*/  SHF.L.U32 R69, R120, 0x5, RZ ;  /* 0x0000000578457819 */ /* 0x002fc600000006ff */
[----:B------:R-:W-:Y:S01]  /*04d0*/  IMAD R75, R125, R72, RZ ;  /* 0x000000487d4b7224 */ /* 0x000fe200078e02ff */
[----:B------:R-:W-:Y:S02]  /*04e0*/  LOP3.LUT R70, R69, 0xf, R84, 0xf8, !PT ;  /* 0x0000000f45467812 */ /* 0x000fe400078ef854 */
[----:B---3--:R-:W-:Y:S02]  /*04f0*/  SHF.L.U32 R68, R0, 0x7, RZ ;  /* 0x0000000700447819 */ /* 0x008fe400000006ff */
[C---:B------:R-:W-:Y:S02]  /*0500*/  IADD3 R2, PT, PT, R70.reuse, 0x10, RZ ;  /* 0x0000001046027810 */ /* 0x040fe40007ffe0ff */
[-C--:B------:R-:W-:Y:S02]  /*0510*/  ISETP.GE.AND P2, PT, R70, R125.reuse, PT ;  /* 0x0000007d4600720c */ /* 0x080fe40003f46270 */
[----:B------:R-:W-:Y:S02]  /*0520*/  ISETP.GE.AND P0, PT, R2, R125, PT ;  /* 0x0000007d0200720c */ /* 0x000fe40003f06270 */
[----:B------:R-:W-:-:S02]  /*0530*/  LEA.HI R2, R123, R68, RZ, 0x1e ;  /* 0x000000447b027211 */ /* 0x000fc400078ff0ff */
[----:B----4-:R-:W-:Y:S02]  /*0540*/  ISETP.GE.OR P0, PT, R72, UR9, P0 ;  /* 0x0000000948007c0c */ /* 0x010fe40008706670 */
[C---:B------:R-:W-:Y:S02]  /*0550*/  IADD3 R68, PT, PT, R2.reuse, 0x40, RZ ;  /* 0x0000004002447810 */ /* 0x040fe40007ffe0ff */
[----:B--2---:R-:W-:Y:S02]  /*0560*/  ISETP.LT.AND P1, PT, R2, UR5, !P1 ;  /* 0x0000000502007c0c */ /* 0x004fe4000cf21270 */
[----:B------:R-:W-:Y:S02]  /*0570*/  ISETP.GE.OR P3, PT, R68, UR5, P3 ;  /* 0x0000000544007c0c */ /* 0x000fe40009f66670 */
[----:B------:R-:W-:-:S05]  /*0580*/  ISETP.GE.OR P2, PT, R72, UR9, P2 ;  /* 0x0000000948007c0c */ /* 0x000fca0009746670 */
[----:B------:R-:W1:Y:S01]  /*0590*/  @!P0 LDC.64 R92, c[0x0][0x388] ;  /* 0x0000e200ff5c8b82 */ /* 0x000e620000000a00 */
[----:B------:R-:W-:Y:S02]  /*05a0*/  @!P0 SHF.R.S32.HI R72, RZ, 0x1f, R69 ;  /* 0x0000001fff488819 */ /* 0x000fe40000011445 */
[-C--:B------:R-:W-:Y:S01]  /*05b0*/  @!P0 IADD3 R74, P4, PT, R70, R75.reuse, RZ ;  /* 0x0000004b464a8210 */ /* 0x080fe20007f9e0ff */
[--C-:B------:R-:W-:Y:S02]  /*05c0*/  @P1 IMAD R69, R2, UR4, R71.reuse ;  /* 0x0000000402451c24 */ /* 0x100fe4000f8e0247 */
[----:B------:R-:W-:Y:S01]  /*05d0*/  @!P3 IMAD R71, R68, UR4, R71 ;  /* 0x000000044447bc24 */ /* 0x000fe2000f8e0247 */
[----:B------:R-:W-:Y:S01]  /*05e0*/  @!P0 LEA.HI.X.SX32 R72, R75, R72, 0x1, P4 ;  /* 0x000000484b488211 */ /* 0x000fe200020f0eff */
[----:B------:R-:W2:Y:S01]  /*05f0*/  @P1 LDC.64 R86, c[0x0][0x380] ;  /* 0x0000e000ff561b82 */ /* 0x000ea20000000a00 */
[----:B------:R-:W-:-:S07]  /*0600*/  @!P2 IADD3 R73, PT, PT, R70, R75, RZ ;  /* 0x0000004b4649a210 */ /* 0x000fce0007ffe0ff */
[----:B------:R-:W3:Y:S08]  /*0610*/  @!P3 LDC.64 R88, c[0x0][0x380] ;  /* 0x0000e000ff58bb82 */ /* 0x000ef00000000a00 */
[----:B------:R-:W4:Y:S01]  /*0620*/  @!P2 LDC.64 R90, c[0x0][0x388] ;  /* 0x0000e200ff5aab82 */ /* 0x000f220000000a00 */
[----:B-1----:R-:W-:-:S04]  /*0630*/  @!P0 LEA R92, P4, R74, R92, 0x4 ;  /* 0x0000005c4a5c8211 */ /* 0x002fc800078820ff */
[----:B------:R-:W-:Y:S02]  /*0640*/  @!P0 LEA.HI.X R93, R74, R93, R72, 0x4, P4 ;  /* 0x0000005d4a5d8211 */ /* 0x000fe400020f2448 */
[----:B------:R-:W-:Y:S01]  /*0650*/  CS2R R74, SRZ ;  /* 0x00000000004a7805 */ /* 0x000fe2000001ff00 */
[----:B--2---:R-:W-:Y:S01]  /*0660*/  @P1 IMAD.WIDE.U32 R86, R69, 0x10, R86 ;  /* 0x0000001045561825 */ /* 0x004fe200078e0056 */
[----:B------:R-:W-:Y:S01]  /*0670*/  CS2R R68, SRZ ;  /* 0x0000000000447805 */ /* 0x000fe2000001ff00 */
[----:B0-----:R-:W2:Y:S02]  /*0680*/  @!P0 LDG.E.128 R80, desc[UR6][R92.64+0x100] ;  /* 0x000100065c508981 */ /* 0x001ea4000c1e1d00 */
[----:B---3--:R-:W-:Y:S01]  /*0690*/  @!P3 IMAD.WIDE.U32 R88, R71, 0x10, R88 ;  /* 0x000000104758b825 */ /* 0x008fe200078e0058 */
[----:B------:R-:W-:-:S06]  /*06a0*/  CS2R R70, SRZ ;  /* 0x0000000000467805 */ /* 0x000fcc000001ff00 */
[----:B------:R0:W3:Y:S01]  /*06b0*/  @P1 LDG.E.128 R68, desc[UR6][R86.64] ;  /* 0x0000000656441981 */ /* 0x0000e2000c1e1d00 */
[----:B----4-:R-:W-:Y:S01]  /*06c0*/  @!P2 IMAD.WIDE R90, R73, 0x10, R90 ;  /* 0x00000010495aa825 */ /* 0x010fe200078e025a */
[----:B------:R-:W-:-:S04]  /*06d0*/  CS2R R72, SRZ ;  /* 0x0000000000487805 */ /* 0x000fc8000001ff00 */
[----:B------:R-:W4:Y:S04]  /*06e0*/  @!P2 LDG.E.128 R76, desc[UR6][R90.64] ;  /* 0x000000065a4ca981 */ /* 0x000f28000c1e1d00 */
[----:B------:R-:W5:Y:S01]  /*06f0*/  @!P3 LDG.E.128 R72, desc[UR6][R88.64] ;  /* 0x000000065848b981 */ /* 0x000f62000c1e1d00 */
[----:B------:R-:W1:Y:S01]  /*0700*/  S2R R95, SR_CgaCtaId ;  /* 0x00000000005f7919 */ /* 0x000e620000008800 */
[----:B------:R-:W-:Y:S02]  /*0710*/  MOV R122, 0x400 ;  /* 0x00000400007a7802 */ /* 0x000fe40000000f00 */
[----:B------:R-:W-:Y:S02]  /*0720*/  SHF.L.U32 R2, R84, 0x4, RZ ;  /* 0x0000000454027819 */ /* 0x000fe400000006ff */
[----:B------:R-:W-:-:S02]  /*0730*/  IADD3 R94, PT, PT, R122, 0x2000, RZ ;  /* 0x000020007a5e7810 */ /* 0x000fc40007ffe0ff */
[C---:B0-----:R-:W-:Y:S02]  /*0740*/  LOP3.LUT R86, R84.reuse, 0xf, RZ, 0xc0, !PT ;  /* 0x0000000f54567812 */ /* 0x041fe400078ec0ff */
[----:B------:R-:W-:Y:S02]  /*0750*/  SHF.L.U32 R84, R84, 0x2, RZ ;  /* 0x0000000254547819 */ /* 0x000fe400000006ff */
[C---:B-1----:R-:W-:Y:S02]  /*0760*/  LEA R94, R95.reuse, R94, 0x18 ;  /* 0x0000005e5f5e7211 */ /* 0x042fe400078ec0ff */
[----:B------:R-:W-:Y:S02]  /*0770*/  LEA R122, R95, R122, 0x18 ;  /* 0x0000007a5f7a7211 */ /* 0x000fe400078ec0ff */
[C---:B------:R-:W-:Y:S02]  /*0780*/  LOP3.LUT R95, R2.reuse, 0x30, RZ, 0xc0, !PT ;  /* 0x00000030025f7812 */ /* 0x040fe400078ec0ff */
[----:B------:R-:W-:-:S02]  /*0790*/  LOP3.LUT R2, R2, 0xffffffc0, RZ, 0xc0, !PT ;  /* 0xffffffc002027812 */ /* 0x000fc400078ec0ff */
[----:B------:R-:W-:Y:S02]  /*07a0*/  LEA R87, R3, R94, 0x9 ;  /* 0x0000005e03577211 */ /* 0x000fe400078e48ff */
[----:B------:R-:W-:Y:S02]  /*07b0*/  IADD3 R95, PT, PT, R2, R122, R95 ;  /* 0x0000007a025f7210 */ /* 0x000fe40007ffe05f */
[----:B------:R-:W-:Y:S01]  /*07c0*/  LEA R86, R86, R87, 0x4 ;  /* 0x0000005756567211 */ /* 0x000fe200078e20ff */
[----:B------:R-:W0:Y:S01]  /*07d0*/  S2R R2, SR_TID.Y ;  /* 0x0000000000027919 */ /* 0x000e220000002200 */
[----:B------:R-:W1:Y:S01]  /*07e0*/  S2R R3, SR_TID.X ;  /* 0x0000000000037919 */ /* 0x000e620000002100 */
[----:B------:R-:W-:-:S04]  /*07f0*/  LOP3.LUT R84, R84, 0x180, RZ, 0xc0, !PT ;  /* 0x0000018054547812 */ /* 0x000fc800078ec0ff */
[----:B------:R-:W-:Y:S01]  /*0800*/  LEA R85, R85, R84, 0x5 ;  /* 0x0000005455557211 */ /* 0x000fe200078e28ff */
[----:B------:R-:W-:-:S03]  /*0810*/  UMOV UR5, 0x100 ;  /* 0x0000010000057882 */ /* 0x000fc60000000000 */
[----:B------:R-:W-:Y:S01]  /*0820*/  IADD3 R121, PT, PT, R85, 0x400, R94 ;  /* 0x0000040055797810 */ /* 0x000fe20007ffe05e */
[----:B---3--:R3:W-:Y:S04]  /*0830*/  STS.128 [R95], R68 ;  /* 0x000000445f007388 */ /* 0x0087e80000000c00 */
[----:B-----5:R3:W-:Y:S04]  /*0840*/  STS.128 [R95+0x1000], R72 ;  /* 0x001000485f007388 */ /* 0x0207e80000000c00 */
[----:B----4-:R3:W-:Y:S04]  /*0850*/  STS.128 [R86], R76 ;  /* 0x0000004c56007388 */ /* 0x0107e80000000c00 */
[----:B--2---:R3:W-:Y:S01]  /*0860*/  STS.128 [R86+0x100], R80 ;  /* 0x0001005056007388 */ /* 0x0047e20000000c00 */
[----:B01----:R-:W-:Y:S06]  /*0870*/  BAR.SYNC.DEFER_BLOCKING 0x0 ;  /* 0x0000000000007b1d */ /* 0x003fec0000010000 */
.L_x_1:
[----:B------:R-:W0:Y:S01]  /*0880*/  LDCU UR8, c[0x0][0x360] ;  /* 0x00006c00ff0877ac */ /* 0x000e220008000800 */
[----:B---3--:R-:W-:Y:S04]  /*0890*/  LDS.128 R76, [R121+-0x3f0] ;  /* 0xfffc1000794c7984 */ /* 0x008fe80000000c00 */
[----:B------:R-:W-:Y:S04]  /*08a0*/  LDS.128 R84, [R121+-0x200] ;  /* 0xfffe000079547984 */ /* 0x000fe80000000c00 */
[----:B------:R-:W-:Y:S04]  /*08b0*/  LDS.128 R88, [R121+-0x1f0] ;  /* 0xfffe100079587984 */ /* 0x000fe80000000c00 */
[----:B------:R-:W-:Y:S04]  /*08c0*/  LDS.128 R96, [R121] ;  /* 0x0000000079607984 */ /* 0x000fe80000000c00 */
[----:B------:R-:W-:Y:S01]  /*08d0*/  LDS.128 R100, [R121+0x10] ;  /* 0x0000100079647984 */ /* 0x000fe20000000c00 */
[----:B0-----:R-:W-:-:S05]  /*08e0*/  IMAD R68, R2, UR8, R3 ;  /* 0x0000000802447c24 */ /* 0x001fca000f8e0203 */
[C---:B------:R-:W-:Y:S02]  /*08f0*/  SHF.L.U32 R69, R68.reuse, 0x5, RZ ;  /* 0x0000000544457819 */ /* 0x040fe400000006ff */
[----:B------:R-:W-:Y:S02]  /*0900*/  SHF.L.U32 R68, R68, 0x7, RZ ;  /* 0x0000000744447819 */ /* 0x000fe400000006ff */
[----:B------:R-:W-:-:S04]  /*0910*/  LOP3.LUT R69, R69, 0xfffff000, RZ, 0xc0, !PT ;  /* 0xfffff00045457812 */ /* 0x000fc800078ec0ff */
[----:B------:R-:W-:-:S04]  /*0920*/  LOP3.LUT R69, R69, 0xe00, R68, 0xf8, !PT ;  /* 0x00000e0045457812 */ /* 0x000fc800078ef844 */
[----:B------:R-:W-:Y:S01]  /*0930*/  IADD3 R126, PT, PT, R122, UR5, R69 ;  /* 0x000000057a7e7c10 */ /* 0x000fe2000fffe045 */
[----:B------:R-:W-:Y:S01]  /*0940*/  UIADD3 UR5, UPT, UPT, UR5, 0x10, URZ ;  /* 0x0000001005057890 */ /* 0x000fe2000fffe0ff */
[----:B------:R-:W-:Y:S03]  /*0950*/  LDS.128 R68, [R121+-0x400] ;  /* 0xfffc000079447984 */ /* 0x000fe60000000c00 */
[----:B------:R-:W-:Y:S01]  /*0960*/  UISETP.NE.AND UP0, UPT, UR5, 0x140, UPT ;  /* 0x000001400500788c */ /* 0x000fe2000bf05270 */
[----:B------:R-:W0:Y:S04]  /*0970*/  LDS.128 R72, [R126+-0x100] ;  /* 0xffff00007e487984 */ /* 0x000e280000000c00 */
[----:B------:R-:W1:Y:S04]  /*0980*/  LDS.128 R80, [R126+-0xc0] ;  /* 0xffff40007e507984 */ /* 0x000e680000000c00 */
[----:B------:R-:W2:Y:S01]  /*0990*/  LDS.128 R92, [R126+-0x80] ;  /* 0xffff80007e5c7984 */ /* 0x000ea20000000c00 */
[C---:B0-----:R-:W-:Y:S01]  /*09a0*/  FFMA R104, R72.reuse, R68, R4 ;  /* 0x0000004448687223 */ /* 0x041fe20000000004 */
[CC--:B------:R-:W-:Y:S01]  /*09b0*/  FFMA R105, R72.reuse, R76.reuse, R8 ;  /* 0x0000004c48697223 */ /* 0x0c0fe20000000008 */
[C---:B------:R-:W-:Y:S01]  /*09c0*/  FFMA R106, R72.reuse, R77, R9 ;  /* 0x0000004d486a7223 */ /* 0x040fe20000000009 */
[----:B------:R-:W-:Y:S01]  /*09d0*/  FFMA R4, R72, R69, R5 ;  /* 0x0000004548047223 */ /* 0x000fe20000000005 */
[----:B-1----:R-:W-:Y:S01]  /*09e0*/  FFMA R107, R80, R76, R16 ;  /* 0x0000004c506b7223 */ /* 0x002fe20000000010 */
[C---:B------:R-:W-:Y:S01]  /*09f0*/  FFMA R108, R72.reuse, R71, R7 ;  /* 0x00000047486c7223 */ /* 0x040fe20000000007 */
[----:B------:R-:W-:Y:S01]  /*0a00*/  FFMA R5, R72, R78, R10 ;  /* 0x0000004e48057223 */ /* 0x000fe2000000000a */
[----:B------:R-:W-:Y:S01]  /*0a10*/  FFMA R110, R80, R77, R17 ;  /* 0x0000004d506e7223 */ /* 0x000fe20000000011 */
[----:B------:R-:W-:Y:S01]  /*0a20*/  FFMA R109, R72, R70, R6 ;  /* 0x00000046486d7223 */ /* 0x000fe20000000006 */
[C---:B------:R-:W-:Y:S01]  /*0a30*/  FFMA R7, R73.reuse, R84, R104 ;  /* 0x0000005449077223 */ /* 0x040fe20000000068 */
[CC--:B------:R-:W-:Y:S01]  /*0a40*/  FFMA R9, R73.reuse, R88.reuse, R105 ;  /* 0x0000005849097223 */ /* 0x0c0fe20000000069 */
[----:B------:R-:W-:Y:S01]  /*0a50*/  FFMA R10, R73, R89, R106 ;  /* 0x00000059490a7223 */ /* 0x000fe2000000006a */
[----:B------:R-:W-:Y:S01]  /*0a60*/  FFMA R17, R81, R88, R107 ;  /* 0x0000005851117223 */ /* 0x000fe2000000006b */
[C---:B------:R-:W-:Y:S01]  /*0a70*/  FFMA R116, R80.reuse, R69, R13 ;  /* 0x0000004550747223 */ /* 0x040fe2000000000d */
[----:B------:R-:W0:Y:S01]  /*0a80*/  LDS.128 R104, [R126+-0x40] ;  /* 0xffffc0007e687984 */ /* 0x000e220000000c00 */
[C---:B------:R-:W-:Y:S01]  /*0a90*/  FFMA R114, R80.reuse, R68, R12 ;  /* 0x0000004450727223 */ /* 0x040fe2000000000c */
[C---:B------:R-:W-:Y:S01]  /*0aa0*/  FFMA R111, R80.reuse, R70, R14 ;  /* 0x00000046506f7223 */ /* 0x040fe2000000000e */
[C---:B------:R-:W-:Y:S01]  /*0ab0*/  FFMA R112, R80.reuse, R71, R15 ;  /* 0x0000004750707223 */ /* 0x040fe2000000000f */
[C---:B------:R-:W-:Y:S01]  /*0ac0*/  FFMA R13, R80.reuse, R78, R18 ;  /* 0x0000004e500d7223 */ /* 0x040fe20000000012 */
[C---:B------:R-:W-:Y:S01]  /*0ad0*/  FFMA R6, R73.reuse, R85, R4 ;  /* 0x0000005549067223 */ /* 0x040fe20000000004 */
[----:B------:R-:W-:Y:S01]  /*0ae0*/  FFMA R80, R80, R79, R19 ;  /* 0x0000004f50507223 */ /* 0x000fe20000000013 */
[C---:B------:R-:W-:Y:S01]  /*0af0*/  FFMA R8, R73.reuse, R87, R108 ;  /* 0x0000005749087223 */ /* 0x040fe2000000006c */
[C---:B--2---:R-:W-:Y:S01]  /*0b00*/  FFMA R4, R92.reuse, R69, R21 ;  /* 0x000000455c047223 */ /* 0x044fe20000000015 */
[C---:B------:R-:W-:Y:S01]  /*0b10*/  FFMA R109, R73.reuse, R86, R109 ;  /* 0x00000056496d7223 */ /* 0x040fe2000000006d */
[----:B------:R-:W-:Y:S01]  /*0b20*/  FFMA R108, R92, R77, R25 ;  /* 0x0000004d5c6c7223 */ /* 0x000fe20000000019 */
[----:B------:R-:W-:Y:S01]  /*0b30*/  FFMA R72, R72, R79, R11 ;  /* 0x0000004f48487223 */ /* 0x000fe2000000000b */
[----:B------:R-:W-:Y:S01]  /*0b40*/  FFMA R11, R73, R90, R5 ;  /* 0x0000005a490b7223 */ /* 0x000fe20000000005 */
[C---:B------:R-:W-:Y:S01]  /*0b50*/  FFMA R21, R92.reuse, R70, R22 ;  /* 0x000000465c157223 */ /* 0x040fe20000000016 */
[C---:B------:R-:W-:Y:S01]  /*0b60*/  FFMA R5, R81.reuse, R84, R114 ;  /* 0x0000005451057223 */ /* 0x040fe20000000072 */
[C---:B------:R-:W-:Y:S01]  /*0b70*/  FFMA R14, R81.reuse, R85, R116 ;  /* 0x00000055510e7223 */ /* 0x040fe20000000074 */
[C---:B------:R-:W-:Y:S01]  /*0b80*/  FFMA R15, R81.reuse, R86, R111 ;  /* 0x00000056510f7223 */ /* 0x040fe2000000006f */
[C---:B------:R-:W-:Y:S01]  /*0b90*/  FFMA R16, R81.reuse, R87, R112 ;  /* 0x0000005751107223 */ /* 0x040fe20000000070 */
[C---:B------:R-:W-:Y:S01]  /*0ba0*/  FFMA R18, R81.reuse, R89, R110 ;  /* 0x0000005951127223 */ /* 0x040fe2000000006e */
[C---:B------:R-:W-:Y:S01]  /*0bb0*/  FFMA R19, R81.reuse, R90, R13 ;  /* 0x0000005a51137223 */ /* 0x040fe2000000000d */
[----:B------:R-:W-:Y:S01]  /*0bc0*/  FFMA R80, R81, R91, R80 ;  /* 0x0000005b51507223 */ /* 0x000fe20000000050 */
[C---:B------:R-:W-:Y:S01]  /*0bd0*/  FFMA R22, R93.reuse, R85, R4 ;  /* 0x000000555d167223 */ /* 0x040fe20000000004 */
[----:B------:R-:W-:Y:S01]  /*0be0*/  FFMA R81, R92, R78, R26 ;  /* 0x0000004e5c517223 */ /* 0x000fe2000000001a */
[C---:B------:R-:W-:Y:S01]  /*0bf0*/  FFMA R4, R74.reuse, R96, R7 ;  /* 0x000000604a047223 */ /* 0x040fe20000000007 */
[----:B------:R-:W-:Y:S01]  /*0c00*/  FFMA R26, R93, R89, R108 ;  /* 0x000000595d1a7223 */ /* 0x000fe2000000006c */
[----:B------:R-:W-:Y:S01]  /*0c10*/  FFMA R7, R74, R98, R109 ;  /* 0x000000624a077223 */ /* 0x000fe2000000006d */
[----:B------:R-:W-:Y:S01]  /*0c20*/  LDS.128 R112, [R121+0x210] ;  /* 0x0002100079707984 */ /* 0x000fe20000000c00 */
[----:B------:R-:W-:Y:S01]  /*0c30*/  FFMA R12, R73, R91, R72 ;  /* 0x0000005b490c7223 */ /* 0x000fe20000000048 */
[C---:B------:R-:W-:Y:S01]  /*0c40*/  FFMA R20, R92.reuse, R68, R20 ;  /* 0x000000445c147223 */ /* 0x040fe20000000014 */
[C---:B------:R-:W-:Y:S01]  /*0c50*/  FFMA R72, R92.reuse, R71, R23 ;  /* 0x000000475c487223 */ /* 0x040fe20000000017 */
[----:B------:R-:W1:Y:S01]  /*0c60*/  LDS.128 R108, [R121+0x200] ;  /* 0x00020000796c7984 */ /* 0x000e620000000c00 */
[C---:B------:R-:W-:Y:S01]  /*0c70*/  FFMA R73, R92.reuse, R76, R24 ;  /* 0x0000004c5c497223 */ /* 0x040fe20000000018 */
[----:B------:R-:W-:Y:S01]  /*0c80*/  FFMA R92, R92, R79, R27 ;  /* 0x0000004f5c5c7223 */ /* 0x000fe2000000001b */
[C---:B------:R-:W-:Y:S01]  /*0c90*/  FFMA R6, R74.reuse, R97, R6 ;  /* 0x000000614a067223 */ /* 0x040fe20000000006 */
[C---:B------:R-:W-:Y:S01]  /*0ca0*/  FFMA R8, R74.reuse, R99, R8 ;  /* 0x000000634a087223 */ /* 0x040fe20000000008 */
[C---:B------:R-:W-:Y:S01]  /*0cb0*/  FFMA R9, R74.reuse, R100, R9 ;  /* 0x000000644a097223 */ /* 0x040fe20000000009 */
[C---:B------:R-:W-:Y:S01]  /*0cc0*/  FFMA R10, R74.reuse, R101, R10 ;  /* 0x000000654a0a7223 */ /* 0x040fe2000000000a */
[C---:B------:R-:W-:Y:S01]  /*0cd0*/  FFMA R11, R74.reuse, R102, R11 ;  /* 0x000000664a0b7223 */ /* 0x040fe2000000000b */
[----:B------:R-:W-:Y:S01]  /*0ce0*/  FFMA R74, R74, R103, R12 ;  /* 0x000000674a4a7223 */ /* 0x000fe2000000000c */
[----:B------:R-:W-:Y:S01]  /*0cf0*/  FFMA R12, R82, R96, R5 ;  /* 0x00000060520c7223 */ /* 0x000fe20000000005 */
[C---:B------:R-:W-:Y:S01]  /*0d00*/  FFMA R13, R93.reuse, R84, R20 ;  /* 0x000000545d0d7223 */ /* 0x040fe20000000014 */
[C---:B------:R-:W-:Y:S01]  /*0d10*/  FFMA R23, R93.reuse, R86, R21 ;  /* 0x000000565d177223 */ /* 0x040fe20000000015 */
[C---:B------:R-:W-:Y:S01]  /*0d20*/  FFMA R24, R93.reuse, R87, R72 ;  /* 0x000000575d187223 */ /* 0x040fe20000000048 */
[C---:B------:R-:W-:Y:S01]  /*0d30*/  FFMA R25, R93.reuse, R88, R73 ;  /* 0x000000585d197223 */ /* 0x040fe20000000049 */
[C---:B------:R-:W-:Y:S01]  /*0d40*/  FFMA R27, R93.reuse, R90, R81 ;  /* 0x0000005a5d1b7223 */ /* 0x040fe20000000051 */
[----:B0-----:R-:W-:Y:S01]  /*0d50*/  FFMA R5, R104, R70, R30 ;  /* 0x0000004668057223 */ /* 0x001fe2000000001e */
        /* <DEDUP_REMOVED lines=12> */
[----:B------:R-:W-:Y:S01]  /*0e20*/  FFMA R31, R106, R98, R5 ;  /* 0x000000626a1f7223 */ /* 0x000fe20000000005 */
[----:B------:R-:W-:Y:S01]  /*0e30*/  FFMA R21, R104, R76, R32 ;  /* 0x0000004c68157223 */ /* 0x000fe20000000020 */
[C---:B------:R-:W-:Y:S01]  /*0e40*/  FFMA R72, R105.reuse, R85, R72 ;  /* 0x0000005569487223 */ /* 0x040fe20000000048 */
[----:B------:R-:W-:Y:S01]  /*0e50*/  FFMA R32, R105, R87, R30 ;  /* 0x0000005769207223 */ /* 0x000fe2000000001e */
[----:B------:R-:W0:Y:S01]  /*0e60*/  LDS.128 R116, [R126] ;  /* 0x000000007e747984 */ /* 0x000e220000000c00 */
[-C--:B------:R-:W-:Y:S01]  /*0e70*/  FFMA R14, R82, R97.reuse, R14 ;  /* 0x00000061520e7223 */ /* 0x080fe2000000000e */
[----:B------:R-:W-:Y:S01]  /*0e80*/  FFMA R30, R106, R97, R72 ;  /* 0x000000616a1e7223 */ /* 0x000fe20000000048 */
[C---:B------:R-:W-:Y:S01]  /*0e90*/  FFMA R15, R82.reuse, R98, R15 ;  /* 0x00000062520f7223 */ /* 0x040fe2000000000f */
[C---:B------:R-:W-:Y:S01]  /*0ea0*/  FFMA R16, R82.reuse, R99, R16 ;  /* 0x0000006352107223 */ /* 0x040fe20000000010 */
[C---:B------:R-:W-:Y:S01]  /*0eb0*/  FFMA R17, R82.reuse, R100, R17 ;  /* 0x0000006452117223 */ /* 0x040fe20000000011 */
[C---:B------:R-:W-:Y:S01]  /*0ec0*/  FFMA R18, R82.reuse, R101, R18 ;  /* 0x0000006552127223 */ /* 0x040fe20000000012 */
[C---:B------:R-:W-:Y:S01]  /*0ed0*/  FFMA R19, R82.reuse, R102, R19 ;  /* 0x0000006652137223 */ /* 0x040fe20000000013 */
[C---:B-1----:R-:W-:Y:S01]  /*0ee0*/  FFMA R5, R75.reuse, R109, R6 ;  /* 0x0000006d4b057223 */ /* 0x042fe20000000006 */
[C---:B------:R-:W-:Y:S01]  /*0ef0*/  FFMA R6, R75.reuse, R110, R7 ;  /* 0x0000006e4b067223 */ /* 0x040fe20000000007 */
[C---:B------:R-:W-:Y:S01]  /*0f00*/  FFMA R7, R75.reuse, R111, R8 ;  /* 0x0000006f4b077223 */ /* 0x040fe20000000008 */
[C---:B------:R-:W-:Y:S01]  /*0f10*/  FFMA R8, R75.reuse, R112, R9 ;  /* 0x000000704b087223 */ /* 0x040fe20000000009 */
[C---:B------:R-:W-:Y:S01]  /*0f20*/  FFMA R9, R75.reuse, R113, R10 ;  /* 0x000000714b097223 */ /* 0x040fe2000000000a */
[C---:B------:R-:W-:Y:S01]  /*0f30*/  FFMA R10, R75.reuse, R114, R11 ;  /* 0x000000724b0a7223 */ /* 0x040fe2000000000b */
[C---:B------:R-:W-:Y:S01]  /*0f40*/  FFMA R4, R75.reuse, R108, R4 ;  /* 0x0000006c4b047223 */ /* 0x040fe20000000004 */
[----:B------:R-:W-:Y:S01]  /*0f50*/  FFMA R11, R75, R115, R74 ;  /* 0x000000734b0b7223 */ /* 0x000fe2000000004a */
[----:B------:R-:W-:Y:S01]  /*0f60*/  FFMA R82, R82, R103, R80 ;  /* 0x0000006752527223 */ /* 0x000fe20000000050 */
[----:B------:R-:W1:Y:S01]  /*0f70*/  LDS.128 R72, [R126+0x40] ;  /* 0x000040007e487984 */ /* 0x000e620000000c00 */
        /* <DEDUP_REMOVED lines=12> */
[C---:B------:R-:W-:Y:S01]  /*1040*/  FFMA R14, R83.reuse, R110, R15 ;  /* 0x0000006e530e7223 */ /* 0x040fe2000000000f */
[-C--:B------:R-:W-:Y:S01]  /*1050*/  FFMA R15, R83, R111.reuse, R16 ;  /* 0x0000006f530f7223 */ /* 0x080fe20000000010 */
[----:B------:R-:W-:Y:S01]  /*1060*/  FFMA R23, R95, R111, R24 ;  /* 0x0000006f5f177223 */ /* 0x000fe20000000018 */
[-C--:B------:R-:W-:Y:S01]  /*1070*/  FFMA R16, R83, R112.reuse, R17 ;  /* 0x0000007053107223 */ /* 0x080fe20000000011 */
[----:B------:R-:W-:Y:S01]  /*1080*/  FFMA R24, R95, R112, R25 ;  /* 0x000000705f187223 */ /* 0x000fe20000000019 */
[-C--:B------:R-:W-:Y:S01]  /*1090*/  FFMA R17, R83, R113.reuse, R18 ;  /* 0x0000007153117223 */ /* 0x080fe20000000012 */
[----:B------:R-:W-:Y:S01]  /*10a0*/  FFMA R25, R95, R113, R26 ;  /* 0x000000715f197223 */ /* 0x000fe2000000001a */
[-C--:B------:R-:W-:Y:S01]  /*10b0*/  FFMA R18, R83, R114.reuse, R19 ;  /* 0x0000007253127223 */ /* 0x080fe20000000013 */
[----:B------:R-:W-:Y:S01]  /*10c0*/  FFMA R26, R95, R114, R27 ;  /* 0x000000725f1a7223 */ /* 0x000fe2000000001b */
[----:B------:R-:W-:Y:S01]  /*10d0*/  FFMA R19, R83, R115, R82 ;  /* 0x0000007353137223 */ /* 0x000fe20000000052 */
[C---:B0-----:R-:W-:Y:S01]  /*10e0*/  FFMA R36, R116.reuse, R68, R36 ;  /* 0x0000004474247223 */ /* 0x041fe20000000024 */
        /* <DEDUP_REMOVED lines=14> */
[C---:B------:R-:W-:Y:S01]  /*11d0*/  FFMA R80, R118.reuse, R97, R80 ;  /* 0x0000006176507223 */ /* 0x040fe20000000050 */
[----:B------:R-:W-:Y:S01]  /*11e0*/  FFMA R40, R118, R99, R38 ;  /* 0x0000006376287223 */ /* 0x000fe20000000026 */
[C---:B-1----:R-:W-:Y:S01]  /*11f0*/  FFMA R44, R72.reuse, R68, R44 ;  /* 0x00000044482c7223 */ /* 0x042fe2000000002c */
        /* <DEDUP_REMOVED lines=14> */
[-C--:B------:R-:W-:Y:S01]  /*12e0*/  FFMA R81, R118, R100.reuse, R81 ;  /* 0x0000006476517223 */ /* 0x080fe20000000051 */
[C---:B------:R-:W-:Y:S01]  /*12f0*/  FFMA R92, R74.reuse, R97, R92 ;  /* 0x000000614a5c7223 */ /* 0x040fe2000000005c */
[C---:B------:R-:W-:Y:S01]  /*1300*/  FFMA R48, R74.reuse, R99, R46 ;  /* 0x000000634a307223 */ /* 0x040fe2000000002e */
[----:B------:R-:W-:Y:S01]  /*1310*/  FFMA R93, R74, R100, R93 ;  /* 0x000000644a5d7223 */ /* 0x000fe2000000005d */
[-C--:B------:R-:W-:Y:S01]  /*1320*/  FFMA R38, R119, R110.reuse, R39 ;  /* 0x0000006e77267223 */ /* 0x080fe20000000027 */
[----:B------:R-:W-:Y:S01]  /*1330*/  FFMA R46, R75, R110, R47 ;  /* 0x0000006e4b2e7223 */ /* 0x000fe2000000002f */
[-C--:B------:R-:W-:Y:S01]  /*1340*/  FFMA R39, R119, R111.reuse, R40 ;  /* 0x0000006f77277223 */ /* 0x080fe20000000028 */
[----:B------:R-:W-:Y:S01]  /*1350*/  FFMA R47, R75, R111, R48 ;  /* 0x0000006f4b2f7223 */ /* 0x000fe20000000030 */
[C---:B------:R-:W-:Y:S01]  /*1360*/  FFMA R20, R95.reuse, R108, R20 ;  /* 0x0000006c5f147223 */ /* 0x040fe20000000014 */
[----:B------:R-:W-:Y:S01]  /*1370*/  FFMA R27, R95, R115, R94 ;  /* 0x000000735f1b7223 */ /* 0x000fe2000000005e */
[CC--:B------:R-:W-:Y:S01]  /*1380*/  FFMA R37, R119.reuse, R109.reuse, R80 ;  /* 0x0000006d77257223 */ /* 0x0c0fe20000000050 */
[-C--:B------:R-:W-:Y:S01]  /*1390*/  FFMA R40, R119, R112.reuse, R81 ;  /* 0x0000007077287223 */ /* 0x080fe20000000051 */
[C---:B------:R-:W-:Y:S01]  /*13a0*/  FFMA R45, R75.reuse, R109, R92 ;  /* 0x0000006d4b2d7223 */ /* 0x040fe2000000005c */
[----:B------:R-:W-:Y:S01]  /*13b0*/  FFMA R48, R75, R112, R93 ;  /* 0x000000704b307223 */ /* 0x000fe2000000005d */
[----:B------:R-:W0:Y:S01]  /*13c0*/  LDS.128 R80, [R126+0x80] ;  /* 0x000080007e507984 */ /* 0x000e220000000c00 */
[----:B------:R-:W-:Y:S01]  /*13d0*/  FFMA R72, R72, R79, R51 ;  /* 0x0000004f48487223 */ /* 0x000fe20000000033 */
[C---:B------:R-:W-:Y:S01]  /*13e0*/  FFMA R49, R73.reuse, R90, R49 ;  /* 0x0000005a49317223 */ /* 0x040fe20000000031 */
[C---:B------:R-:W-:Y:S01]  /*13f0*/  FFMA R50, R74.reuse, R101, R50 ;  /* 0x000000654a327223 */ /* 0x040fe20000000032 */
[----:B------:R-:W1:Y:S01]  /*1400*/  LDS.128 R92, [R126+0xc0] ;  /* 0x0000c0007e5c7984 */ /* 0x000e620000000c00 */
[----:B------:R-:W-:Y:S01]  /*1410*/  FFMA R72, R73, R91, R72 ;  /* 0x0000005b49487223 */ /* 0x000fe20000000048 */
[----:B------:R-:W-:Y:S01]  /*1420*/  FFMA R51, R74, R102, R49 ;  /* 0x000000664a337223 */ /* 0x000fe20000000031 */
[C---:B------:R-:W-:Y:S01]  /*1430*/  FFMA R49, R75.reuse, R113, R50 ;  /* 0x000000714b317223 */ /* 0x040fe20000000032 */
[----:B------:R-:W-:Y:S01]  /*1440*/  FFMA R104, R104, R79, R35 ;  /* 0x0000004f68687223 */ /* 0x000fe20000000023 */
[----:B------:R-:W-:Y:S01]  /*1450*/  FFMA R72, R74, R103, R72 ;  /* 0x000000674a487223 */ /* 0x000fe20000000048 */
[----:B------:R-:W-:Y:S01]  /*1460*/  FFMA R50, R75, R114, R51 ;  /* 0x000000724b327223 */ /* 0x000fe20000000033 */
[----:B------:R-:W-:Y:S01]  /*1470*/  FFMA R116, R116, R79, R43 ;  /* 0x0000004f74747223 */ /* 0x000fe2000000002b */
[-C--:B------:R-:W-:Y:S01]  /*1480*/  FFMA R29, R105, R90.reuse, R29 ;  /* 0x0000005a691d7223 */ /* 0x080fe2000000001d */
[----:B------:R-:W-:Y:S01]  /*1490*/  FFMA R51, R75, R115, R72 ;  /* 0x000000734b337223 */ /* 0x000fe20000000048 */
[----:B------:R-:W-:Y:S01]  /*14a0*/  FFMA R41, R117, R90, R41 ;  /* 0x0000005a75297223 */ /* 0x000fe20000000029 */
[----:B------:R-:W-:Y:S01]  /*14b0*/  FFMA R104, R105, R91, R104 ;  /* 0x0000005b69687223 */ /* 0x000fe20000000068 */
[C---:B------:R-:W-:Y:S01]  /*14c0*/  FFMA R32, R106.reuse, R99, R32 ;  /* 0x000000636a207223 */ /* 0x040fe20000000020 */
[----:B------:R-:W-:Y:S01]  /*14d0*/  FFMA R116, R117, R91, R116 ;  /* 0x0000005b75747223 */ /* 0x000fe20000000074 */
[C---:B------:R-:W-:Y:S01]  /*14e0*/  FFMA R35, R106.reuse, R102, R29 ;  /* 0x000000666a237223 */ /* 0x040fe2000000001d */
[----:B------:R-:W-:Y:S01]  /*14f0*/  FFMA R34, R106, R101, R34 ;  /* 0x000000656a227223 */ /* 0x000fe20000000022 */
[C---:B------:R-:W-:Y:S01]  /*1500*/  FFMA R29, R107.reuse, R109, R30 ;  /* 0x0000006d6b1d7223 */ /* 0x040fe2000000001e */
[C---:B------:R-:W-:Y:S01]  /*1510*/  FFMA R42, R118.reuse, R101, R42 ;  /* 0x00000065762a7223 */ /* 0x040fe2000000002a */
[C---:B------:R-:W-:Y:S01]  /*1520*/  FFMA R30, R107.reuse, R110, R31 ;  /* 0x0000006e6b1e7223 */ /* 0x040fe2000000001f */
[----:B------:R-:W-:Y:S01]  /*1530*/  FFMA R43, R118, R102, R41 ;  /* 0x00000066762b7223 */ /* 0x000fe20000000029 */
[----:B------:R-:W-:Y:S01]  /*1540*/  FFMA R106, R106, R103, R104 ;  /* 0x000000676a6a7223 */ /* 0x000fe20000000068 */
[C---:B------:R-:W-:Y:S01]  /*1550*/  FFMA R31, R107.reuse, R111, R32 ;  /* 0x0000006f6b1f7223 */ /* 0x040fe20000000020 */
[----:B------:R-:W-:Y:S01]  /*1560*/  FFMA R116, R118, R103, R116 ;  /* 0x0000006776747223 */ /* 0x000fe20000000074 */
[C---:B------:R-:W-:Y:S01]  /*1570*/  FFMA R32, R107.reuse, R112, R33 ;  /* 0x000000706b207223 */ /* 0x040fe20000000021 */
[-C--:B------:R-:W-:Y:S01]  /*1580*/  FFMA R33, R107, R113.reuse, R34 ;  /* 0x000000716b217223 */ /* 0x080fe20000000022 */
[----:B------:R-:W-:Y:S01]  /*1590*/  FFMA R41, R119, R113, R42 ;  /* 0x0000007177297223 */ /* 0x000fe2000000002a */
[-C--:B------:R-:W-:Y:S01]  /*15a0*/  FFMA R34, R107, R114.reuse, R35 ;  /* 0x000000726b227223 */ /* 0x080fe20000000023 */
[----:B------:R-:W-:Y:S01]  /*15b0*/  FFMA R42, R119, R114, R43 ;  /* 0x00000072772a7223 */ /* 0x000fe2000000002b */
[CC--:B------:R-:W-:Y:S01]  /*15c0*/  FFMA R28, R107.reuse, R108.reuse, R28 ;  /* 0x0000006c6b1c7223 */ /* 0x0c0fe2000000001c */
[-C--:B------:R-:W-:Y:S01]  /*15d0*/  FFMA R35, R107, R115.reuse, R106 ;  /* 0x000000736b237223 */ /* 0x080fe2000000006a */
[CC--:B------:R-:W-:Y:S01]  /*15e0*/  FFMA R36, R119.reuse, R108.reuse, R36 ;  /* 0x0000006c77247223 */ /* 0x0c0fe20000000024 */
[----:B------:R-:W-:Y:S01]  /*15f0*/  FFMA R43, R119, R115, R116 ;  /* 0x00000073772b7223 */ /* 0x000fe20000000074 */
[----:B------:R-:W-:Y:S01]  /*1600*/  FFMA R44, R75, R108, R44 ;  /* 0x0000006c4b2c7223 */ /* 0x000fe2000000002c */
[----:B------:R-:W-:Y:S01]  /*1610*/  IADD3 R121, PT, PT, R121, 0x800, RZ ;  /* 0x0000080079797810 */ /* 0x000fe20007ffe0ff */
[C---:B0-----:R-:W-:Y:S01]  /*1620*/  FFMA R52, R80.reuse, R68, R52 ;  /* 0x0000004450347223 */ /* 0x041fe20000000034 */
[CC--:B------:R-:W-:Y:S01]  /*1630*/  FFMA R72, R80.reuse, R69.reuse, R53 ;  /* 0x0000004550487223 */ /* 0x0c0fe20000000035 */
[C---:B------:R-:W-:Y:S01]  /*1640*/  FFMA R73, R80.reuse, R76, R56 ;  /* 0x0000004c50497223 */ /* 0x040fe20000000038 */
[----:B------:R-:W-:Y:S01]  /*1650*/  FFMA R53, R80, R70, R54 ;  /* 0x0000004650357223 */ /* 0x000fe20000000036 */
[C---:B-1----:R-:W-:Y:S01]  /*1660*/  FFMA R60, R92.reuse, R68, R60 ;  /* 0x000000445c3c7223 */ /* 0x042fe2000000003c */
[C---:B------:R-:W-:Y:S01]  /*1670*/  FFMA R68, R92.reuse, R69, R61 ;  /* 0x000000455c447223 */ /* 0x040fe2000000003d */
[----:B------:R-:W-:Y:S01]  /*1680*/  FFMA R69, R92, R76, R64 ;  /* 0x0000004c5c457223 */ /* 0x000fe20000000040 */
[-C--:B------:R-:W-:Y:S01]  /*1690*/  FFMA R56, R80, R77.reuse, R57 ;  /* 0x0000004d50387223 */ /* 0x080fe20000000039 */
[C---:B------:R-:W-:Y:S01]  /*16a0*/  FFMA R61, R92.reuse, R70, R62 ;  /* 0x000000465c3d7223 */ /* 0x040fe2000000003e */
[----:B------:R-:W-:Y:S01]  /*16b0*/  FFMA R64, R92, R77, R65 ;  /* 0x0000004d5c407223 */ /* 0x000fe20000000041 */
[CC--:B------:R-:W-:Y:S01]  /*16c0*/  FFMA R54, R80.reuse, R71.reuse, R55 ;  /* 0x0000004750367223 */ /* 0x0c0fe20000000037 */
[-C--:B------:R-:W-:Y:S01]  /*16d0*/  FFMA R57, R80, R78.reuse, R58 ;  /* 0x0000004e50397223 */ /* 0x080fe2000000003a */
[C---:B------:R-:W-:Y:S01]  /*16e0*/  FFMA R62, R92.reuse, R71, R63 ;  /* 0x000000475c3e7223 */ /* 0x040fe2000000003f */
[----:B------:R-:W-:Y:S01]  /*16f0*/  FFMA R65, R92, R78, R66 ;  /* 0x0000004e5c417223 */ /* 0x000fe20000000042 */
[-C--:B------:R-:W-:Y:S01]  /*1700*/  FFMA R80, R80, R79.reuse, R59 ;  /* 0x0000004f50507223 */ /* 0x080fe2000000003b */
[----:B------:R-:W-:Y:S01]  /*1710*/  FFMA R92, R92, R79, R67 ;  /* 0x0000004f5c5c7223 */ /* 0x000fe20000000043 */
[-C--:B------:R-:W-:Y:S01]  /*1720*/  FFMA R55, R81, R84.reuse, R52 ;  /* 0x0000005451377223 */ /* 0x080fe20000000034 */
[----:B------:R-:W-:Y:S01]  /*1730*/  FFMA R63, R93, R84, R60 ;  /* 0x000000545d3f7223 */ /* 0x000fe2000000003c */
[CC--:B------:R-:W-:Y:S01]  /*1740*/  FFMA R53, R81.reuse, R86.reuse, R53 ;  /* 0x0000005651357223 */ /* 0x0c0fe20000000035 */
[-C--:B------:R-:W-:Y:S01]  /*1750*/  FFMA R58, R81, R89.reuse, R56 ;  /* 0x00000059513a7223 */ /* 0x080fe20000000038 */
[C---:B------:R-:W-:Y:S01]  /*1760*/  FFMA R61, R93.reuse, R86, R61 ;  /* 0x000000565d3d7223 */ /* 0x040fe2000000003d */
[----:B------:R-:W-:Y:S01]  /*1770*/  FFMA R66, R93, R89, R64 ;  /* 0x000000595d427223 */ /* 0x000fe20000000040 */
[CC--:B------:R-:W-:Y:S01]  /*1780*/  FFMA R54, R81.reuse, R87.reuse, R54 ;  /* 0x0000005751367223 */ /* 0x0c0fe20000000036 */
[-C--:B------:R-:W-:Y:S01]  /*1790*/  FFMA R57, R81, R90.reuse, R57 ;  /* 0x0000005a51397223 */ /* 0x080fe20000000039 */
[C---:B------:R-:W-:Y:S01]  /*17a0*/  FFMA R62, R93.reuse, R87, R62 ;  /* 0x000000575d3e7223 */ /* 0x040fe2000000003e */
[----:B------:R-:W-:Y:S01]  /*17b0*/  FFMA R65, R93, R90, R65 ;  /* 0x0000005a5d417223 */ /* 0x000fe20000000041 */
[C---:B------:R-:W-:Y:S01]  /*17c0*/  FFMA R72, R81.reuse, R85, R72 ;  /* 0x0000005551487223 */ /* 0x040fe20000000048 */
[CC--:B------:R-:W-:Y:S01]  /*17d0*/  FFMA R73, R81.reuse, R88.reuse, R73 ;  /* 0x0000005851497223 */ /* 0x0c0fe20000000049 */
[----:B------:R-:W-:Y:S01]  /*17e0*/  FFMA R80, R81, R91, R80 ;  /* 0x0000005b51507223 */ /* 0x000fe20000000050 */
[C---:B------:R-:W-:Y:S01]  /*17f0*/  FFMA R68, R93.reuse, R85, R68 ;  /* 0x000000555d447223 */ /* 0x040fe20000000044 */
[C---:B------:R-:W-:Y:S01]  /*1800*/  FFMA R69, R93.reuse, R88, R69 ;  /* 0x000000585d457223 */ /* 0x040fe20000000045 */
        /* <DEDUP_REMOVED lines=26> */
[C---:B------:R-:W-:Y:S01]  /*19b0*/  FFMA R53, R83.reuse, R109, R72 ;  /* 0x0000006d53357223 */ /* 0x040fe20000000048 */
[C---:B------:R-:W-:Y:S01]  /*19c0*/  FFMA R56, R83.reuse, R112, R73 ;  /* 0x0000007053387223 */ /* 0x040fe20000000049 */
[----:B------:R-:W-:Y:S01]  /*19d0*/  FFMA R59, R83, R115, R80 ;  /* 0x00000073533b7223 */ /* 0x000fe20000000050 */
[C---:B------:R-:W-:Y:S01]  /*19e0*/  FFMA R60, R95.reuse, R108, R60 ;  /* 0x0000006c5f3c7223 */ /* 0x040fe2000000003c */
[C---:B------:R-:W-:Y:S01]  /*19f0*/  FFMA R61, R95.reuse, R109, R68 ;  /* 0x0000006d5f3d7223 */ /* 0x040fe20000000044 */
[C---:B------:R-:W-:Y:S01]  /*1a00*/  FFMA R64, R95.reuse, R112, R69 ;  /* 0x000000705f407223 */ /* 0x040fe20000000045 */
[----:B------:R-:W-:Y:S01]  /*1a10*/  FFMA R67, R95, R115, R92 ;  /* 0x000000735f437223 */ /* 0x000fe2000000005c */
[----:B------:R-:W-:Y:S06]  /*1a20*/  BRA.U UP0, `(.L_x_1) ;  /* 0xffffffed00947547 */ /* 0x000fec000b83ffff */
[----:B------:R-:W-:Y:S01]  /*1a30*/  IADD3 R124, PT, PT, R124, 0x10, RZ ;  /* 0x000000107c7c7810 */ /* 0x000fe20007ffe0ff */
[----:B------:R-:W-:Y:S03]  /*1a40*/  BAR.SYNC.DEFER_BLOCKING 0x0 ;  /* 0x0000000000007b1d */ /* 0x000fe60000010000 */
[----:B------:R-:W-:-:S13]  /*1a50*/  ISETP.GE.AND P0, PT, R124, UR9, PT ;  /* 0x000000097c007c0c */ /* 0x000fda000bf06270 */
[----:B------:R-:W-:Y:S05]  /*1a60*/  @!P0 BRA `(.L_x_2) ;  /* 0xffffffe800548947 */ /* 0x000fea000383ffff */
.L_x_0:
[----:B------:R-:W1:Y:S01]  /*1a70*/  S2R R68, SR_TID.Y ;  /* 0x0000000000447919 */ /* 0x000e620000002200 */
[----:B------:R-:W1:Y:S01]  /*1a80*/  LDCU UR4, c[0x0][0x360] ;  /* 0x00006c00ff0477ac */ /* 0x000e620008000800 */
[----:B------:R-:W1:Y:S02]  /*1a90*/  S2R R3, SR_TID.X ;  /* 0x0000000000037919 */ /* 0x000e640000002100 */
[----:B-1----:R-:W-:Y:S02]  /*1aa0*/  IMAD R68, R68, UR4, R3 ;  /* 0x0000000444447c24 */ /* 0x002fe4000f8e0203 */
[----:B------:R-:W1:Y:S03]  /*1ab0*/  LDC.64 R2, c[0x0][0x390] ;  /* 0x0000e400ff027b82 */ /* 0x000e660000000a00 */
[----:B------:R-:W-:Y:S02]  /*1ac0*/  SHF.R.U32.HI R69, RZ, 0x1, R68 ;  /* 0x00000001ff457819 */ /* 0x000fe40000011644 */
[----:B------:R-:W-:-:S02]  /*1ad0*/  SHF.L.U32 R70, R68, 0x1, RZ ;  /* 0x0000000144467819 */ /* 0x000fc400000006ff */
[----:B------:R-:W-:Y:S02]  /*1ae0*/  LOP3.LUT R69, R69, 0x7fffffc0, RZ, 0xc0, !PT ;  /* 0x7fffffc045457812 */ /* 0x000fe400078ec0ff */
[----:B------:R-:W-:Y:S02]  /*1af0*/  LOP3.LUT R71, R70, 0x6, RZ, 0xc0, !PT ;  /* 0x0000000646477812 */ /* 0x000fe400078ec0ff */
[----:B------:R-:W-:Y:S02]  /*1b00*/  SHF.R.U32.HI R68, RZ, 0x2, R68 ;  /* 0x00000002ff447819 */ /* 0x000fe40000011644 */
[----:B------:R-:W-:Y:S02]  /*1b10*/  LEA R69, R0, R69, 0x7 ;  /* 0x0000004500457211 */ /* 0x000fe400078e38ff */
[----:B------:R-:W-:Y:S02]  /*1b20*/  LEA R71, R120, R71, 0x5 ;  /* 0x0000004778477211 */ /* 0x000fe400078e28ff */
[----:B------:R-:W-:-:S02]  /*1b30*/  LOP3.LUT R70, R70, 0x38, RZ, 0xc0, !PT ;  /* 0x0000003846467812 */ /* 0x000fc400078ec0ff */
[----:B------:R-:W-:Y:S02]  /*1b40*/  LOP3.LUT R68, R68, 0x18, RZ, 0xc0, !PT ;  /* 0x0000001844447812 */ /* 0x000fe400078ec0ff */
[----:B------:R-:W-:Y:S02]  /*1b50*/  IADD3 R70, PT, PT, R69, R70, RZ ;  /* 0x0000004645467210 */ /* 0x000fe40007ffe0ff */
[----:B------:R-:W-:-:S05]  /*1b60*/  IADD3 R68, PT, PT, R68, R71, RZ ;  /* 0x0000004744447210 */ /* 0x000fca0007ffe0ff */
[----:B------:R-:W-:-:S04]  /*1b70*/  IMAD R69, R125, R70, R68 ;  /* 0x000000467d457224 */ /* 0x000fc800078e0244 */
[----:B-1----:R-:W-:-:S05]  /*1b80*/  IMAD.WIDE R2, R69, 0x10, R2 ;  /* 0x0000001045027825 */ /* 0x002fca00078e0202 */
[----:B0-----:R0:W-:Y:S01]  /*1b90*/  STG.E.128 desc[UR6][R2.64], R4 ;  /* 0x0000000402007986 */ /* 0x0011e2000c101d06 */
[----:B------:R-:W-:-:S03]  /*1ba0*/  IMAD.WIDE R68, R125, 0x10, R2 ;  /* 0x000000107d447825 */ /* 0x000fc600078e0202 */
[----:B------:R-:W-:Y:S01]  /*1bb0*/  STG.E.128 desc[UR6][R2.64+0x10], R8 ;  /* 0x0000100802007986 */ /* 0x000fe2000c101d06 */
[----:B------:R-:W-:-:S03]  /*1bc0*/  IMAD.WIDE R70, R125, 0x10, R68 ;  /* 0x000000107d467825 */ /* 0x000fc600078e0244 */
[----:B------:R-:W-:Y:S04]  /*1bd0*/  STG.E.128 desc[UR6][R68.64], R12 ;  /* 0x0000000c44007986 */ /* 0x000fe8000c101d06 */
[----:B------:R-:W-:Y:S01]  /*1be0*/  STG.E.128 desc[UR6][R68.64+0x10], R16 ;  /* 0x0000101044007986 */ /* 0x000fe2000c101d06 */
        /* <DEDUP_REMOVED lines=10> */
[----:B0-----:R-:W-:-:S03]  /*1c90*/  IMAD.WIDE R4, R125, 0x10, R78 ;  /* 0x000000107d047825 */ /* 0x001fc600078e024e */
[----:B------:R-:W-:Y:S04]  /*1ca0*/  STG.E.128 desc[UR6][R76.64], R44 ;  /* 0x0000002c4c007986 */ /* 0x000fe8000c101d06 */
[----:B------:R-:W-:Y:S04]  /*1cb0*/  STG.E.128 desc[UR6][R76.64+0x10], R48 ;  /* 0x000010304c007986 */ /* 0x000fe8000c101d06 */
[----:B------:R-:W-:Y:S04]  /*1cc0*/  STG.E.128 desc[UR6][R78.64], R52 ;  /* 0x000000344e007986 */ /* 0x000fe8000c101d06 */
[----:B------:R-:W-:Y:S04]  /*1cd0*/  STG.E.128 desc[UR6][R78.64+0x10], R56 ;  /* 0x000010384e007986 */ /* 0x000fe8000c101d06 */
[----:B------:R-:W-:Y:S04]  /*1ce0*/  STG.E.128 desc[UR6][R4.64], R60 ;  /* 0x0000003c04007986 */ /* 0x000fe8000c101d06 */
[----:B------:R-:W-:Y:S01]  /*1cf0*/  STG.E.128 desc[UR6][R4.64+0x10], R64 ;  /* 0x0000104004007986 */ /* 0x000fe2000c101d06 */
[----:B------:R-:W-:Y:S05]  /*1d00*/  EXIT ;  /* 0x000000000000794d */ /* 0x000fea0003800000 */
.L_x_3:
[----:B------:R-:W-:-:S00]  /*1d10*/  BRA `(.L_x_3) ;  /* 0xfffffffc00fc7947 */ /* 0x000fc0000383ffff */
[----:B------:R-:W-:-:S00]  /*1d20*/  NOP ;  /* 0x0000000000007918 */ /* 0x000fc00000000000 */
        /* <DEDUP_REMOVED lines=13> */
.L_x_4:


//--------------------- .nv.shared._Z6mm32wvP6float4S0_S0_iii --------------------------
	.section	.nv.shared._Z6mm32wvP6float4S0_S0_iii,"aw",@nobits
	.sectionflags	@""
	.align	16
.nv.shared._Z6mm32wvP6float4S0_S0_iii:
	.zero		17408


//--------------------- .nv.shared.reserved.0     --------------------------
	.section	.nv.shared.reserved.0,"aw",@nobits
	.weak		__nv_reservedSMEM_offset_0_alias
	.size		__nv_reservedSMEM_offset_0_alias, 0, 64
	.other		__nv_reservedSMEM_offset_0_alias,@"STO_CUDA_RESERVED_SHARED STV_DEFAULT"
__nv_reservedSMEM_offset_0_alias:
	.zero		0
	.zero		64


//--------------------- .nv.constant0._Z6mm32wvP6float4S0_S0_iii --------------------------
	.section	.nv.constant0._Z6mm32wvP6float4S0_S0_iii,"a",@progbits
	.sectionflags	@""
	.align	4
.nv.constant0._Z6mm32wvP6float4S0_S0_iii:
	.zero		932


//--------------------- SYMBOLS --------------------------

	.type		.nv.reservedSmem.offset0,@object
	.size		.nv.reservedSmem.offset0,0x4
	.type		.nv.reservedSmem.cap,@object
	.size		.nv.reservedSmem.cap,0x4
